	.headerflags	@"EF_CUDA_TEXMODE_UNIFIED EF_CUDA_64BIT_ADDRESS EF_CUDA_SM86 EF_CUDA_VIRTUAL_SM(EF_CUDA_SM86)"
	.elftype	@"ET_EXEC"


//--------------------- .nv.info                  --------------------------
	.section	.nv.info,"",@"SHT_CUDA_INFO"
	.align	4


	//----- nvinfo : EIATTR_REGCOUNT
	.align		4
        /*0000*/ 	.byte	0x04, 0x2f
        /*0002*/ 	.short	(.L_2 - .L_1)
	.align		4
.L_1:
        /*0004*/ 	.word	index@(triton_red_fused__to_copy_add_amax_amin_clamp_mul_native_layer_norm_reciprocal_12)
        /*0008*/ 	.word	0x00000048


	//----- nvinfo : EIATTR_MIN_STACK_SIZE
	.align		4
.L_2:
        /*000c*/ 	.byte	0x04, 0x12
        /*000e*/ 	.short	(.L_4 - .L_3)
	.align		4
.L_3:
        /*0010*/ 	.word	index@(triton_red_fused__to_copy_add_amax_amin_clamp_mul_native_layer_norm_reciprocal_12)
        /*0014*/ 	.word	0x00000000


	//----- nvinfo : EIATTR_FRAME_SIZE
	.align		4
.L_4:
        /*0018*/ 	.byte	0x04, 0x11
        /*001a*/ 	.short	(.L_6 - .L_5)
	.align		4
.L_5:
        /*001c*/ 	.word	index@(triton_red_fused__to_copy_add_amax_amin_clamp_mul_native_layer_norm_reciprocal_12)
        /*0020*/ 	.word	0x00000000


	//----- nvinfo : EIATTR_MIN_STACK_SIZE
	.align		4
.L_6:
        /*0024*/ 	.byte	0x04, 0x12
        /*0026*/ 	.short	(.L_8 - .L_7)
	.align		4
.L_7:
        /*0028*/ 	.word	index@(triton_red_fused__to_copy_add_amax_amin_clamp_mul_native_layer_norm_reciprocal_12)
        /*002c*/ 	.word	0x00000000
.L_8:


//--------------------- .nv.info.triton_red_fused__to_copy_add_amax_amin_clamp_mul_native_layer_norm_reciprocal_12 --------------------------
	.section	.nv.info.triton_red_fused__to_copy_add_amax_amin_clamp_mul_native_layer_norm_reciprocal_12,"",@"SHT_CUDA_INFO"
	.sectionflags	@""
	.align	4


	//----- nvinfo : EIATTR_CUDA_API_VERSION
	.align		4
        /*0000*/ 	.byte	0x04, 0x37
        /*0002*/ 	.short	(.L_10 - .L_9)
.L_9:
        /*0004*/ 	.word	0x0000007c


	//----- nvinfo : EIATTR_SW2861232_WAR
	.align		4
.L_10:
        /*0008*/ 	.byte	0x01, 0x35
	.zero		2


	//----- nvinfo : EIATTR_PARAM_CBANK
	.align		4
        /*000c*/ 	.byte	0x04, 0x0a
        /*000e*/ 	.short	(.L_12 - .L_11)
	.align		4
.L_11:
        /*0010*/ 	.word	index@(.nv.constant0.triton_red_fused__to_copy_add_amax_amin_clamp_mul_native_layer_norm_reciprocal_12)
        /*0014*/ 	.short	0x0160
        /*0016*/ 	.short	0x0078


	//----- nvinfo : EIATTR_CBANK_PARAM_SIZE
	.align		4
.L_12:
        /*0018*/ 	.byte	0x03, 0x19
        /*001a*/ 	.short	0x0078


	//----- nvinfo : EIATTR_KPARAM_INFO
	.align		4
        /*001c*/ 	.byte	0x04, 0x17
        /*001e*/ 	.short	(.L_14 - .L_13)
.L_13:
        /*0020*/ 	.word	0x00000000
        /*0024*/ 	.short	0x000f
        /*0026*/ 	.short	0x0070
        /*0028*/ 	.byte	0x00, 0xf4, 0x21, 0x00


	//----- nvinfo : EIATTR_KPARAM_INFO
	.align		4
.L_14:
        /*002c*/ 	.byte	0x04, 0x17
        /*002e*/ 	.short	(.L_16 - .L_15)
.L_15:
        /*0030*/ 	.word	0x00000000
        /*0034*/ 	.short	0x000e
        /*0036*/ 	.short	0x006c
        /*0038*/ 	.byte	0x00, 0xf0, 0x11, 0x00


	//----- nvinfo : EIATTR_KPARAM_INFO
	.align		4
.L_16:
        /*003c*/ 	.byte	0x04, 0x17
        /*003e*/ 	.short	(.L_18 - .L_17)
.L_17:
        /*0040*/ 	.word	0x00000000
        /*0044*/ 	.short	0x000d
        /*0046*/ 	.short	0x0068
        /*0048*/ 	.byte	0x00, 0xf0, 0x11, 0x00


	//----- nvinfo : EIATTR_KPARAM_INFO
	.align		4
.L_18:
        /*004c*/ 	.byte	0x04, 0x17
        /*004e*/ 	.short	(.L_20 - .L_19)
.L_19:
        /*0050*/ 	.word	0x00000000
        /*0054*/ 	.short	0x000c
        /*0056*/ 	.short	0x0060
        /*0058*/ 	.byte	0x00, 0xf4, 0x21, 0x00


	//----- nvinfo : EIATTR_KPARAM_INFO
	.align		4
.L_20:
        /*005c*/ 	.byte	0x04, 0x17
        /*005e*/ 	.short	(.L_22 - .L_21)
.L_21:
        /*0060*/ 	.word	0x00000000
        /*0064*/ 	.short	0x000b
        /*0066*/ 	.short	0x0058
        /*0068*/ 	.byte	0x00, 0xf4, 0x21, 0x00


	//----- nvinfo : EIATTR_KPARAM_INFO
	.align		4
.L_22:
        /*006c*/ 	.byte	0x04, 0x17
        /*006e*/ 	.short	(.L_24 - .L_23)
.L_23:
        /*0070*/ 	.word	0x00000000
        /*0074*/ 	.short	0x000a
        /*0076*/ 	.short	0x0050
        /*0078*/ 	.byte	0x00, 0xf4, 0x21, 0x00


	//----- nvinfo : EIATTR_KPARAM_INFO
	.align		4
.L_24:
        /*007c*/ 	.byte	0x04, 0x17
        /*007e*/ 	.short	(.L_26 - .L_25)
.L_25:
        /*0080*/ 	.word	0x00000000
        /*0084*/ 	.short	0x0009
        /*0086*/ 	.short	0x0048
        /*0088*/ 	.byte	0x00, 0xf4, 0x21, 0x00


	//----- nvinfo : EIATTR_KPARAM_INFO
	.align		4
.L_26:
        /*008c*/ 	.byte	0x04, 0x17
        /*008e*/ 	.short	(.L_28 - .L_27)
.L_27:
        /*0090*/ 	.word	0x00000000
        /*0094*/ 	.short	0x0008
        /*0096*/ 	.short	0x0040
        /*0098*/ 	.byte	0x00, 0xf4, 0x21, 0x00


	//----- nvinfo : EIATTR_KPARAM_INFO
	.align		4
.L_28:
        /*009c*/ 	.byte	0x04, 0x17
        /*009e*/ 	.short	(.L_30 - .L_29)
.L_29:
        /*00a0*/ 	.word	0x00000000
        /*00a4*/ 	.short	0x0007
        /*00a6*/ 	.short	0x0038
        /*00a8*/ 	.byte	0x00, 0xf4, 0x21, 0x00


	//----- nvinfo : EIATTR_KPARAM_INFO
	.align		4
.L_30:
        /*00ac*/ 	.byte	0x04, 0x17
        /*00ae*/ 	.short	(.L_32 - .L_31)
.L_31:
        /*00b0*/ 	.word	0x00000000
        /*00b4*/ 	.short	0x0006
        /*00b6*/ 	.short	0x0030
        /*00b8*/ 	.byte	0x00, 0xf4, 0x21, 0x00


	//----- nvinfo : EIATTR_KPARAM_INFO
	.align		4
.L_32:
        /*00bc*/ 	.byte	0x04, 0x17
        /*00be*/ 	.short	(.L_34 - .L_33)
.L_33:
        /*00c0*/ 	.word	0x00000000
        /*00c4*/ 	.short	0x0005
        /*00c6*/ 	.short	0x0028
        /*00c8*/ 	.byte	0x00, 0xf4, 0x21, 0x00


	//----- nvinfo : EIATTR_KPARAM_INFO
	.align		4
.L_34:
        /*00cc*/ 	.byte	0x04, 0x17
        /*00ce*/ 	.short	(.L_36 - .L_35)
.L_35:
        /*00d0*/ 	.word	0x00000000
        /*00d4*/ 	.short	0x0004
        /*00d6*/ 	.short	0x0020
        /*00d8*/ 	.byte	0x00, 0xf4, 0x21, 0x00


	//----- nvinfo : EIATTR_KPARAM_INFO
	.align		4
.L_36:
        /*00dc*/ 	.byte	0x04, 0x17
        /*00de*/ 	.short	(.L_38 - .L_37)
.L_37:
        /*00e0*/ 	.word	0x00000000
        /*00e4*/ 	.short	0x0003
        /*00e6*/ 	.short	0x0018
        /*00e8*/ 	.byte	0x00, 0xf4, 0x21, 0x00


	//----- nvinfo : EIATTR_KPARAM_INFO
	.align		4
.L_38:
        /*00ec*/ 	.byte	0x04, 0x17
        /*00ee*/ 	.short	(.L_40 - .L_39)
.L_39:
        /*00f0*/ 	.word	0x00000000
        /*00f4*/ 	.short	0x0002
        /*00f6*/ 	.short	0x0010
        /*00f8*/ 	.byte	0x00, 0xf4, 0x21, 0x00


	//----- nvinfo : EIATTR_KPARAM_INFO
	.align		4
.L_40:
        /*00fc*/ 	.byte	0x04, 0x17
        /*00fe*/ 	.short	(.L_42 - .L_41)
.L_41:
        /*0100*/ 	.word	0x00000000
        /*0104*/ 	.short	0x0001
        /*0106*/ 	.short	0x0008
        /*0108*/ 	.byte	0x00, 0xf4, 0x21, 0x00


	//----- nvinfo : EIATTR_KPARAM_INFO
	.align		4
.L_42:
        /*010c*/ 	.byte	0x04, 0x17
        /*010e*/ 	.short	(.L_44 - .L_43)
.L_43:
        /*0110*/ 	.word	0x00000000
        /*0114*/ 	.short	0x0000
        /*0116*/ 	.short	0x0000
        /*0118*/ 	.byte	0x00, 0xf4, 0x21, 0x00


	//----- nvinfo : EIATTR_MAXREG_COUNT
	.align		4
.L_44:
        /*011c*/ 	.byte	0x03, 0x1b
        /*011e*/ 	.short	0x00ff


	//----- nvinfo : EIATTR_COOP_GROUP_MASK_REGIDS
	.align		4
        /*0120*/ 	.byte	0x04, 0x29
        /*0122*/ 	.short	(.L_46 - .L_45)


	//   ....[0]....
.L_45:
        /*0124*/ 	.word	0xffffffff


	//   ....[1]....
        /*0128*/ 	.word	0xffffffff


	//   ....[2]....
        /*012c*/ 	.word	0xffffffff


	//   ....[3]....
        /*0130*/ 	.word	0xffffffff


	//   ....[4]....
        /*0134*/ 	.word	0xffffffff


	//   ....[5]....
        /*0138*/ 	.word	0xffffffff


	//   ....[6]....
        /*013c*/ 	.word	0xffffffff


	//   ....[7]....
        /*0140*/ 	.word	0xffffffff


	//   ....[8]....
        /*0144*/ 	.word	0xffffffff


	//   ....[9]....
        /*0148*/ 	.word	0xffffffff


	//   ....[10]....
        /*014c*/ 	.word	0xffffffff


	//   ....[11]....
        /*0150*/ 	.word	0xffffffff


	//   ....[12]....
        /*0154*/ 	.word	0xffffffff


	//   ....[13]....
        /*0158*/ 	.word	0xffffffff


	//   ....[14]....
        /*015c*/ 	.word	0xffffffff


	//   ....[15]....
        /*0160*/ 	.word	0xffffffff


	//   ....[16]....
        /*0164*/ 	.word	0xffffffff


	//   ....[17]....
        /*0168*/ 	.word	0xffffffff


	//   ....[18]....
        /*016c*/ 	.word	0xffffffff


	//   ....[19]....
        /*0170*/ 	.word	0xffffffff


	//   ....[20]....
        /*0174*/ 	.word	0xffffffff


	//   ....[21]....
        /*0178*/ 	.word	0xffffffff


	//   ....[22]....
        /*017c*/ 	.word	0xffffffff


	//   ....[23]....
        /*0180*/ 	.word	0xffffffff


	//   ....[24]....
        /*0184*/ 	.word	0xffffffff


	//----- nvinfo : EIATTR_COOP_GROUP_INSTR_OFFSETS
	.align		4
.L_46:
        /*0188*/ 	.byte	0x04, 0x28
        /*018a*/ 	.short	(.L_48 - .L_47)


	//   ....[0]....
.L_47:
        /*018c*/ 	.word	0x00001ee0


	//   ....[1]....
        /*0190*/ 	.word	0x00001f90


	//   ....[2]....
        /*0194*/ 	.word	0x00002110


	//   ....[3]....
        /*0198*/ 	.word	0x000021a0


	//   ....[4]....
        /*019c*/ 	.word	0x00002300


	//   ....[5]....
        /*01a0*/ 	.word	0x00002370


	//   ....[6]....
        /*01a4*/ 	.word	0x00002400


	//   ....[7]....
        /*01a8*/ 	.word	0x00002470


	//   ....[8]....
        /*01ac*/ 	.word	0x000025d0


	//   ....[9]....
        /*01b0*/ 	.word	0x000025e0


	//   ....[10]....
        /*01b4*/ 	.word	0x000026e0


	//   ....[11]....
        /*01b8*/ 	.word	0x000026f0


	//   ....[12]....
        /*01bc*/ 	.word	0x00002760


	//   ....[13]....
        /*01c0*/ 	.word	0x00003680


	//   ....[14]....
        /*01c4*/ 	.word	0x00003720


	//   ....[15]....
        /*01c8*/ 	.word	0x000037c0


	//   ....[16]....
        /*01cc*/ 	.word	0x000037f0


	//   ....[17]....
        /*01d0*/ 	.word	0x00003850


	//   ....[18]....
        /*01d4*/ 	.word	0x00003870


	//   ....[19]....
        /*01d8*/ 	.word	0x000038d0


	//   ....[20]....
        /*01dc*/ 	.word	0x000038f0


	//   ....[21]....
        /*01e0*/ 	.word	0x00003950


	//   ....[22]....
        /*01e4*/ 	.word	0x000039c0


	//   ....[23]....
        /*01e8*/ 	.word	0x000039e0


	//   ....[24]....
        /*01ec*/ 	.word	0x00003ac0


	//----- nvinfo : EIATTR_EXIT_INSTR_OFFSETS
	.align		4
.L_48:
        /*01f0*/ 	.byte	0x04, 0x1c
        /*01f2*/ 	.short	(.L_50 - .L_49)


	//   ....[0]....
.L_49:
        /*01f4*/ 	.word	0x00004480


	//----- nvinfo : EIATTR_REQNTID
	.align		4
.L_50:
        /*01f8*/ 	.byte	0x04, 0x10
        /*01fa*/ 	.short	(.L_52 - .L_51)
.L_51:
        /*01fc*/ 	.word	0x00000040
        /*0200*/ 	.word	0x00000001
        /*0204*/ 	.word	0x00000001
.L_52:


//--------------------- .nv.callgraph             --------------------------
	.section	.nv.callgraph,"",@"SHT_CUDA_CALLGRAPH"
	.align	4
	.sectionentsize	8
	.align		4
        /*0000*/ 	.word	0x00000000
	.align		4
        /*0004*/ 	.word	0xffffffff
	.align		4
        /*0008*/ 	.word	0x00000000
	.align		4
        /*000c*/ 	.word	0xfffffffe
	.align		4
        /*0010*/ 	.word	0x00000000
	.align		4
        /*0014*/ 	.word	0xfffffffd
	.align		4
        /*0018*/ 	.word	0x00000000
	.align		4
        /*001c*/ 	.word	0xfffffffc


//--------------------- .nv.rel.action            --------------------------
	.section	.nv.rel.action,"",@"SHT_CUDA_RELOCINFO"
	.align	8
	.sectionentsize	8
        /*0000*/ 	.byte	0x73, 0x00, 0x00, 0x00, 0x00, 0x00, 0x00, 0x00, 0x00, 0x00, 0x00, 0x11, 0x25, 0x00, 0x05, 0x36


//--------------------- .nv.constant4             --------------------------
	.section	.nv.constant4,"a",@progbits
	.align	8
	.align		8
.nv.constant4:
        /*0000*/ 	.dword	_$_str


//--------------------- .nv.constant0.triton_red_fused__to_copy_add_amax_amin_clamp_mul_native_layer_norm_reciprocal_12 --------------------------
	.section	.nv.constant0.triton_red_fused__to_copy_add_amax_amin_clamp_mul_native_layer_norm_reciprocal_12,"a",@progbits
	.sectionflags	@""
	.align	4
.nv.constant0.triton_red_fused__to_copy_add_amax_amin_clamp_mul_native_layer_norm_reciprocal_12:
	.zero		472


//--------------------- .text.triton_red_fused__to_copy_add_amax_amin_clamp_mul_native_layer_norm_reciprocal_12 --------------------------
	.section	.text.triton_red_fused__to_copy_add_amax_amin_clamp_mul_native_layer_norm_reciprocal_12,"ax",@progbits
	.sectionflags	@"SHF_BARRIERS=1"
	.sectioninfo	@"SHI_REGISTERS=72"
	.align	128
        .global         triton_red_fused__to_copy_add_amax_amin_clamp_mul_native_layer_norm_reciprocal_12
        .type           triton_red_fused__to_copy_add_amax_amin_clamp_mul_native_layer_norm_reciprocal_12,@function
        .size           triton_red_fused__to_copy_add_amax_amin_clamp_mul_native_layer_norm_reciprocal_12,(.L_x_6 - triton_red_fused__to_copy_add_amax_amin_clamp_mul_native_layer_norm_reciprocal_12)
        .other          triton_red_fused__to_copy_add_amax_amin_clamp_mul_native_layer_norm_reciprocal_12,@"STO_CUDA_ENTRY STV_DEFAULT"
triton_red_fused__to_copy_add_amax_amin_clamp_mul_native_layer_norm_reciprocal_12:
.text.triton_red_fused__to_copy_add_amax_amin_clamp_mul_native_layer_norm_reciprocal_12:
[----:B------:R-:W-:Y:S02]  /*0000*/  IMAD.MOV.U32 R1, RZ, RZ, c[0x0][0x28] ;  /* 0x00000a00ff017624 */ /* 0x000fe400078e00ff */
[----:B------:R-:W0:Y:S01]  /*0010*/  S2R R61, SR_CTAID.X ;  /* 0x00000000003d7919 */ /* 0x000e220000002500 */
[----:B------:R-:W-:Y:S01]  /*0020*/  IMAD.MOV.U32 R4, RZ, RZ, 0x2 ;  /* 0x00000002ff047424 */ /* 0x000fe200078e00ff */
[----:B------:R-:W-:Y:S01]  /*0030*/  PRMT R0, RZ, 0x7610, R0 ;  /* 0x00007610ff007816 */ /* 0x000fe20000000000 */
[----:B------:R-:W-:Y:S01]  /*0040*/  ULDC.64 UR6, c[0x0][0x118] ;  /* 0x0000460000067ab9 */ /* 0x000fe20000000a00 */
[----:B------:R-:W-:Y:S02]  /*0050*/  PRMT R6, RZ, 0x7610, R6 ;  /* 0x00007610ff067816 */ /* 0x000fe40000000006 */
[C---:B0-----:R-:W-:Y:S01]  /*0060*/  ISETP.GE.AND P1, PT, R61.reuse, 0x200, PT ;  /* 0x000002003d00780c */ /* 0x041fe20003f26270 */
[----:B------:R-:W-:-:S04]  /*0070*/  IMAD.WIDE R2, R61, R4, c[0x0][0x180] ;  /* 0x000060003d027625 */ /* 0x000fc800078e0204 */
[----:B------:R-:W-:-:S08]  /*0080*/  IMAD.WIDE R4, R61, R4, c[0x0][0x188] ;  /* 0x000062003d047625 */ /* 0x000fd000078e0204 */
[----:B------:R-:W2:Y:S04]  /*0090*/  @!P1 LDG.E.EL.U16 R0, [R2.64] ;  /* 0x0000000602009981 */ /* 0x000ea8000c2e1500 */
[----:B------:R0:W3:Y:S01]  /*00a0*/  @!P1 LDG.E.EL.U16 R6, [R4.64] ;  /* 0x0000000604069981 */ /* 0x0000e2000c2e1500 */
[----:B------:R-:W-:Y:S01]  /*00b0*/  IMAD.MOV.U32 R57, RZ, RZ, 0x10 ;  /* 0x00000010ff397424 */ /* 0x000fe200078e00ff */
[----:B------:R-:W-:Y:S01]  /*00c0*/  CS2R R52, SRZ ;  /* 0x0000000000347805 */ /* 0x000fe2000001ff00 */
[----:B------:R-:W-:Y:S01]  /*00d0*/  IMAD.MOV.U32 R54, RZ, RZ, RZ ;  /* 0x000000ffff367224 */ /* 0x000fe200078e00ff */
[----:B------:R-:W1:Y:S01]  /*00e0*/  S2R R8, SR_TID.X ;  /* 0x0000000000087919 */ /* 0x000e620000002100 */
[----:B------:R-:W-:Y:S01]  /*00f0*/  CS2R R50, SRZ ;  /* 0x0000000000327805 */ /* 0x000fe2000001ff00 */
[----:B------:R-:W-:Y:S01]  /*0100*/  CS2R R48, SRZ ;  /* 0x0000000000307805 */ /* 0x000fe2000001ff00 */
[----:B------:R-:W-:Y:S01]  /*0110*/  CS2R R46, SRZ ;  /* 0x00000000002e7805 */ /* 0x000fe2000001ff00 */
[----:B------:R-:W-:Y:S01]  /*0120*/  CS2R R44, SRZ ;  /* 0x00000000002c7805 */ /* 0x000fe2000001ff00 */
[----:B------:R-:W-:Y:S01]  /*0130*/  IMAD.MOV.U32 R43, RZ, RZ, RZ ;  /* 0x000000ffff2b7224 */ /* 0x000fe200078e00ff */
[----:B------:R-:W-:Y:S01]  /*0140*/  CS2R R40, SRZ ;  /* 0x0000000000287805 */ /* 0x000fe2000001ff00 */
[----:B------:R-:W-:Y:S01]  /*0150*/  CS2R R10, SRZ ;  /* 0x00000000000a7805 */ /* 0x000fe2000001ff00 */
[----:B------:R-:W-:-:S02]  /*0160*/  UMOV UR4, 0xfffffe00 ;  /* 0xfffffe0000047882 */ /* 0x000fc40000000000 */
[----:B------:R-:W-:Y:S01]  /*0170*/  UMOV UR5, 0xffffffff ;  /* 0xffffffff00057882 */ /* 0x000fe20000000000 */
[----:B-1----:R-:W-:-:S05]  /*0180*/  LOP3.LUT R56, R8, 0x3f, RZ, 0xc0, !PT ;  /* 0x0000003f08387812 */ /* 0x002fca00078ec0ff */
[----:B------:R-:W-:-:S04]  /*0190*/  IMAD.WIDE.U32 R58, R56, R57, c[0x0][0x198] ;  /* 0x00006600383a7625 */ /* 0x000fc800078e0039 */
[----:B0-----:R-:W-:-:S04]  /*01a0*/  IMAD.WIDE.U32 R4, R56, R57, c[0x0][0x170] ;  /* 0x00005c0038047625 */ /* 0x001fc800078e0039 */
[----:B------:R-:W-:Y:S01]  /*01b0*/  IMAD.MOV.U32 R60, RZ, RZ, R58 ;  /* 0x000000ffff3c7224 */ /* 0x000fe200078e003a */
[----:B------:R-:W-:-:S05]  /*01c0*/  IADD3 R58, P4, R4, 0x3000, RZ ;  /* 0x00003000043a7810 */ /* 0x000fca0007f9e0ff */
[----:B------:R-:W-:Y:S02]  /*01d0*/  IMAD.X R55, RZ, RZ, R5, P4 ;  /* 0x000000ffff377224 */ /* 0x000fe400020e0605 */
[----:B------:R-:W-:Y:S01]  /*01e0*/  CS2R R4, SRZ ;  /* 0x0000000000047805 */ /* 0x000fe2000001ff00 */
[----:B--2---:R-:W-:Y:S02]  /*01f0*/  IMAD.U32 R7, R0, 0x10000, RZ ;  /* 0x0001000000077824 */ /* 0x004fe400078e00ff */
[----:B---3--:R-:W-:-:S03]  /*0200*/  IMAD.U32 R2, R6, 0x10000, RZ ;  /* 0x0001000006027824 */ /* 0x008fc600078e00ff */
[----:B------:R-:W-:Y:S01]  /*0210*/  FSETP.GE.AND P0, PT, R7, RZ, PT ;  /* 0x000000ff0700720b */ /* 0x000fe20003f06000 */
[----:B------:R-:W-:-:S03]  /*0220*/  IMAD.MOV.U32 R7, RZ, RZ, 0x20 ;  /* 0x00000020ff077424 */ /* 0x000fc600078e00ff */
[----:B------:R-:W-:Y:S02]  /*0230*/  SEL R0, R0, RZ, !P0 ;  /* 0x000000ff00007207 */ /* 0x000fe40004000000 */
[----:B------:R-:W-:Y:S01]  /*0240*/  FSETP.GTU.AND P0, PT, R2, RZ, PT ;  /* 0x000000ff0200720b */ /* 0x000fe20003f0c000 */
[----:B------:R-:W-:-:S03]  /*0250*/  IMAD.WIDE.U32 R2, R56, R7, c[0x0][0x168] ;  /* 0x00005a0038027625 */ /* 0x000fc600078e0007 */
[----:B------:R-:W-:Y:S01]  /*0260*/  SEL R6, R6, RZ, P0 ;  /* 0x000000ff06067207 */ /* 0x000fe20000000000 */
[----:B------:R-:W-:Y:S01]  /*0270*/  IMAD.U32 R0, R0, 0x10000, RZ ;  /* 0x0001000000007824 */ /* 0x000fe200078e00ff */
[----:B------:R-:W-:Y:S01]  /*0280*/  IADD3 R64, P3, R2, 0x6010, RZ ;  /* 0x0000601002407810 */ /* 0x000fe20007f7e0ff */
[----:B------:R-:W-:Y:S02]  /*0290*/  IMAD.WIDE.U32 R56, R56, R57, c[0x0][0x190] ;  /* 0x0000640038387625 */ /* 0x000fe400078e0039 */
[----:B------:R-:W-:Y:S02]  /*02a0*/  FADD R0, RZ, -R0 ;  /* 0x80000000ff007221 */ /* 0x000fe40000000000 */
[----:B------:R-:W-:Y:S02]  /*02b0*/  IMAD.U32 R7, R6, 0x10000, RZ ;  /* 0x0001000006077824 */ /* 0x000fe400078e00ff */
[----:B------:R-:W-:Y:S01]  /*02c0*/  IMAD.X R65, RZ, RZ, R3, P3 ;  /* 0x000000ffff417224 */ /* 0x000fe200018e0603 */
[C---:B------:R-:W-:Y:S01]  /*02d0*/  FSETP.NAN.AND P2, PT, R0.reuse, R0, PT ;  /* 0x000000000000720b */ /* 0x040fe20003f48000 */
[----:B------:R-:W-:Y:S01]  /*02e0*/  CS2R R2, SRZ ;  /* 0x0000000000027805 */ /* 0x000fe2000001ff00 */
[----:B------:R-:W-:-:S11]  /*02f0*/  FSETP.GT.AND P0, PT, R0, R7, PT ;  /* 0x000000070000720b */ /* 0x000fd60003f04000 */
[----:B------:R-:W-:Y:S02]  /*0300*/  @!P2 FSEL R0, R0, R7, P0 ;  /* 0x000000070000a208 */ /* 0x000fe40000000000 */
[----:B------:R-:W-:-:S03]  /*0310*/  CS2R R6, SRZ ;  /* 0x0000000000067805 */ /* 0x000fc6000001ff00 */
[----:B------:R-:W-:Y:S01]  /*0320*/  FMUL R42, R0, 0.0078740157186985015869 ;  /* 0x3c010204002a7820 */ /* 0x000fe20000400000 */
[----:B------:R-:W-:Y:S02]  /*0330*/  IMAD.SHL.U32 R0, R8, 0x8, RZ ;  /* 0x0000000808007824 */ /* 0x000fe400078e00ff */
[----:B------:R-:W-:Y:S02]  /*0340*/  CS2R R8, SRZ ;  /* 0x0000000000087805 */ /* 0x000fe4000001ff00 */
[----:B------:R-:W-:Y:S02]  /*0350*/  FSETP.GT.AND P0, PT, R42, 9.9999997473787516356e-06, PT ;  /* 0x3727c5ac2a00780b */ /* 0x000fe40003f04000 */
[----:B------:R-:W-:Y:S02]  /*0360*/  LOP3.LUT R0, R0, 0x1f8, RZ, 0xc0, !PT ;  /* 0x000001f800007812 */ /* 0x000fe400078ec0ff */
[----:B------:R-:W-:-:S03]  /*0370*/  FSETP.NAN.AND P2, PT, R42, R42, PT ;  /* 0x0000002a2a00720b */ /* 0x000fc60003f48000 */
[----:B------:R-:W-:-:S06]  /*0380*/  IMAD R0, R61, 0xc00, R0 ;  /* 0x00000c003d007824 */ /* 0x000fcc00078e0200 */
[----:B------:R-:W-:Y:S02]  /*0390*/  @!P0 FSEL R42, R42, 9.9999997473787516356e-06, P2 ;  /* 0x3727c5ac2a2a8808 */ /* 0x000fe40001000000 */
.L_x_2:
[----:B------:R-:W-:Y:S01]  /*03a0*/  IADD3 R24, R0, UR4, RZ ;  /* 0x0000000400187c10 */ /* 0x000fe2000fffe0ff */
[----:B------:R-:W-:Y:S01]  /*03b0*/  IMAD.MOV.U32 R25, RZ, RZ, 0x4 ;  /* 0x00000004ff197424 */ /* 0x000fe200078e00ff */
[----:B------:R-:W-:Y:S01]  /*03c0*/  CS2R R36, SRZ ;  /* 0x0000000000247805 */ /* 0x000fe2000001ff00 */
[----:B------:R-:W-:Y:S01]  /*03d0*/  CS2R R38, SRZ ;  /* 0x0000000000267805 */ /* 0x000fe2000001ff00 */
[----:B------:R-:W-:Y:S01]  /*03e0*/  IADD3 R62, R24, 0x200, RZ ;  /* 0x00000200183e7810 */ /* 0x000fe20007ffe0ff */
[----:B------:R-:W-:Y:S01]  /*03f0*/  IMAD.MOV.U32 R16, RZ, RZ, R60 ;  /* 0x000000ffff107224 */ /* 0x000fe200078e003c */
[----:B------:R-:W2:Y:S01]  /*0400*/  LDG.E.EL.128 R12, [R56.64] ;  /* 0x00000006380c7981 */ /* 0x000ea2000c2e1d00 */
[----:B------:R-:W-:Y:S02]  /*0410*/  IMAD.MOV.U32 R17, RZ, RZ, R59 ;  /* 0x000000ffff117224 */ /* 0x000fe400078e003b */
[----:B------:R-:W-:-:S04]  /*0420*/  IMAD.WIDE R26, R62, R25, c[0x0][0x178] ;  /* 0x00005e003e1a7625 */ /* 0x000fc800078e0219 */
[----:B------:R-:W3:Y:S04]  /*0430*/  LDG.E.EL.128 R16, [R16.64] ;  /* 0x0000000610107981 */ /* 0x000ee8000c2e1d00 */
[----:B------:R-:W4:Y:S01]  /*0440*/  @!P1 LDG.E.EF.128 R36, [R26.64] ;  /* 0x000000061a249981 */ /* 0x000f22000c0e1d00 */
[----:B------:R-:W-:Y:S01]  /*0450*/  IADD3 R24, R24, 0x204, RZ ;  /* 0x0000020418187810 */ /* 0x000fe20007ffe0ff */
[----:B------:R-:W-:Y:S01]  /*0460*/  CS2R R20, SRZ ;  /* 0x0000000000147805 */ /* 0x000fe2000001ff00 */
[----:B------:R-:W-:-:S03]  /*0470*/  CS2R R22, SRZ ;  /* 0x0000000000167805 */ /* 0x000fc6000001ff00 */
[----:B------:R-:W-:-:S05]  /*0480*/  IMAD.WIDE R24, R24, R25, c[0x0][0x178] ;  /* 0x00005e0018187625 */ /* 0x000fca00078e0219 */
[----:B------:R0:W5:Y:S01]  /*0490*/  @!P1 LDG.E.EF.128 R20, [R24.64] ;  /* 0x0000000618149981 */ /* 0x000162000c0e1d00 */
[----:B------:R-:W-:Y:S01]  /*04a0*/  CS2R R32, SRZ ;  /* 0x0000000000207805 */ /* 0x000fe2000001ff00 */
[----:B------:R-:W-:Y:S01]  /*04b0*/  CS2R R34, SRZ ;  /* 0x0000000000227805 */ /* 0x000fe2000001ff00 */
[----:B--2---:R-:W-:Y:S02]  /*04c0*/  PRMT R28, R12, 0x7632, R28 ;  /* 0x000076320c1c7816 */ /* 0x004fe4000000001c */
[C---:B---3--:R-:W-:Y:S02]  /*04d0*/  PRMT R29, R16.reuse, 0x7632, R29 ;  /* 0x00007632101d7816 */ /* 0x048fe4000000001d */
[----:B----4-:R-:W-:Y:S01]  /*04e0*/  I2FP.F32.S32 R37, R37 ;  /* 0x0000002500257245 */ /* 0x010fe20000201400 */
[----:B------:R-:W-:Y:S01]  /*04f0*/  IMAD.U32 R27, R16, 0x10000, RZ ;  /* 0x00010000101b7824 */ /* 0x000fe200078e00ff */
[----:B------:R-:W-:Y:S01]  /*0500*/  I2FP.F32.S32 R31, R36 ;  /* 0x00000024001f7245 */ /* 0x000fe20000201400 */
[----:B------:R-:W-:-:S02]  /*0510*/  IMAD.U32 R16, R28, 0x10000, RZ ;  /* 0x000100001c107824 */ /* 0x000fc400078e00ff */
[----:B------:R-:W-:Y:S01]  /*0520*/  IMAD.U32 R29, R29, 0x10000, RZ ;  /* 0x000100001d1d7824 */ /* 0x000fe200078e00ff */
[C---:B------:R-:W-:Y:S01]  /*0530*/  FMUL R37, R42.reuse, R37 ;  /* 0x000000252a257220 */ /* 0x040fe20000400000 */
[----:B------:R-:W-:Y:S01]  /*0540*/  FMUL R31, R42, R31 ;  /* 0x0000001f2a1f7220 */ /* 0x000fe20000400000 */
[----:B------:R-:W-:Y:S02]  /*0550*/  MOV R28, R58 ;  /* 0x0000003a001c7202 */ /* 0x000fe40000000f00 */
[----:B------:R-:W-:Y:S01]  /*0560*/  FFMA R16, R16, R37, R29 ;  /* 0x0000002510107223 */ /* 0x000fe2000000001d */
[----:B------:R-:W-:Y:S02]  /*0570*/  IMAD.MOV.U32 R29, RZ, RZ, R55 ;  /* 0x000000ffff1d7224 */ /* 0x000fe400078e0037 */
[----:B------:R-:W-:Y:S01]  /*0580*/  IMAD.U32 R12, R12, 0x10000, RZ ;  /* 0x000100000c0c7824 */ /* 0x000fe200078e00ff */
[----:B0-----:R-:W-:Y:S01]  /*0590*/  I2FP.F32.S32 R25, R38 ;  /* 0x0000002600197245 */ /* 0x001fe20000201400 */
[----:B------:R-:W-:-:S02]  /*05a0*/  IMAD.MOV.U32 R37, RZ, RZ, 0x2 ;  /* 0x00000002ff257424 */ /* 0x000fc400078e00ff */
[----:B------:R-:W-:Y:S02]  /*05b0*/  FFMA R12, R12, R31, R27 ;  /* 0x0000001f0c0c7223 */ /* 0x000fe4000000001b */
[----:B------:R-:W2:Y:S01]  /*05c0*/  LDG.E.EL.128 R28, [R28.64] ;  /* 0x000000061c1c7981 */ /* 0x000ea2000c2e1d00 */
[----:B------:R-:W-:Y:S01]  /*05d0*/  IMAD.WIDE R36, R62, R37, c[0x0][0x160] ;  /* 0x000058003e247625 */ /* 0x000fe200078e0225 */
[----:B------:R-:W-:-:S03]  /*05e0*/  FMUL R25, R42, R25 ;  /* 0x000000192a197220 */ /* 0x000fc60000400000 */
[----:B------:R-:W-:Y:S01]  /*05f0*/  IMAD.U32 R24, R17, 0x10000, RZ ;  /* 0x0001000011187824 */ /* 0x000fe200078e00ff */
[----:B------:R0:W3:Y:S01]  /*0600*/  @!P1 LDG.E.EF.128 R32, [R36.64] ;  /* 0x0000000624209981 */ /* 0x0000e2000c0e1d00 */
[----:B------:R-:W-:-:S04]  /*0610*/  IMAD.U32 R63, R13, 0x10000, RZ ;  /* 0x000100000d3f7824 */ /* 0x000fc800078e00ff */
[----:B------:R-:W-:Y:S02]  /*0620*/  FFMA R63, R63, R25, R24 ;  /* 0x000000193f3f7223 */ /* 0x000fe40000000018 */
[----:B------:R-:W4:Y:S01]  /*0630*/  LDG.E.EL.128 R24, [R64.64] ;  /* 0x0000000640187981 */ /* 0x000f22000c2e1d00 */
[----:B------:R-:W-:Y:S02]  /*0640*/  PRMT R17, R17, 0x7632, R17 ;  /* 0x0000763211117816 */ /* 0x000fe40000000011 */
[----:B------:R-:W-:Y:S02]  /*0650*/  PRMT R13, R13, 0x7632, R13 ;  /* 0x000076320d0d7816 */ /* 0x000fe4000000000d */
[----:B------:R-:W-:Y:S01]  /*0660*/  I2FP.F32.S32 R39, R39 ;  /* 0x0000002700277245 */ /* 0x000fe20000201400 */
[----:B------:R-:W-:Y:S02]  /*0670*/  IMAD.U32 R38, R17, 0x10000, RZ ;  /* 0x0001000011267824 */ /* 0x000fe400078e00ff */
[----:B------:R-:W-:-:S02]  /*0680*/  IMAD.U32 R13, R13, 0x10000, RZ ;  /* 0x000100000d0d7824 */ /* 0x000fc400078e00ff */
[----:B------:R-:W-:-:S04]  /*0690*/  FMUL R17, R42, R39 ;  /* 0x000000272a117220 */ /* 0x000fc80000400000 */
[----:B------:R-:W-:Y:S02]  /*06a0*/  FFMA R17, R13, R17, R38 ;  /* 0x000000110d117223 */ /* 0x000fe40000000026 */
[----:B0-----:R-:W4:Y:S01]  /*06b0*/  LDG.E.EL.128 R36, [R64.64+-0x10] ;  /* 0xfffff00640247981 */ /* 0x001f22000c2e1d00 */
[----:B-----5:R-:W-:Y:S01]  /*06c0*/  I2FP.F32.S32 R67, R20 ;  /* 0x0000001400437245 */ /* 0x020fe20000201400 */
[C---:B------:R-:W-:Y:S01]  /*06d0*/  IMAD.U32 R20, R14.reuse, 0x10000, RZ ;  /* 0x000100000e147824 */ /* 0x040fe200078e00ff */
[----:B------:R-:W-:Y:S01]  /*06e0*/  PRMT R14, R14, 0x7632, R14 ;  /* 0x000076320e0e7816 */ /* 0x000fe2000000000e */
[C---:B------:R-:W-:Y:S01]  /*06f0*/  IMAD.U32 R13, R18.reuse, 0x10000, RZ ;  /* 0x00010000120d7824 */ /* 0x040fe200078e00ff */
[----:B------:R-:W-:Y:S01]  /*0700*/  PRMT R18, R18, 0x7632, R18 ;  /* 0x0000763212127816 */ /* 0x000fe20000000012 */
[----:B------:R-:W-:Y:S01]  /*0710*/  FMUL R67, R42, R67 ;  /* 0x000000432a437220 */ /* 0x000fe20000400000 */
[----:B------:R-:W-:Y:S01]  /*0720*/  I2FP.F32.S32 R21, R21 ;  /* 0x0000001500157245 */ /* 0x000fe20000201400 */
[----:B------:R-:W-:-:S02]  /*0730*/  IMAD.U32 R14, R14, 0x10000, RZ ;  /* 0x000100000e0e7824 */ /* 0x000fc400078e00ff */
[----:B------:R-:W-:Y:S01]  /*0740*/  FFMA R20, R20, R67, R13 ;  /* 0x0000004314147223 */ /* 0x000fe2000000000d */
[----:B------:R-:W-:Y:S01]  /*0750*/  IMAD.U32 R13, R18, 0x10000, RZ ;  /* 0x00010000120d7824 */ /* 0x000fe200078e00ff */
[----:B------:R-:W-:-:S04]  /*0760*/  FMUL R21, R42, R21 ;  /* 0x000000152a157220 */ /* 0x000fc80000400000 */
[----:B------:R-:W-:Y:S01]  /*0770*/  FFMA R14, R14, R21, R13 ;  /* 0x000000150e0e7223 */ /* 0x000fe2000000000d */
[----:B------:R-:W-:Y:S01]  /*0780*/  I2FP.F32.S32 R13, R22 ;  /* 0x00000016000d7245 */ /* 0x000fe20000201400 */
[C---:B------:R-:W-:Y:S01]  /*0790*/  IMAD.U32 R18, R15.reuse, 0x10000, RZ ;  /* 0x000100000f127824 */ /* 0x040fe200078e00ff */
[----:B------:R-:W-:-:S03]  /*07a0*/  PRMT R15, R15, 0x7632, R15 ;  /* 0x000076320f0f7816 */ /* 0x000fc6000000000f */
[----:B------:R-:W-:Y:S01]  /*07b0*/  FMUL R21, R42, R13 ;  /* 0x0000000d2a157220 */ /* 0x000fe20000400000 */
[C---:B------:R-:W-:Y:S01]  /*07c0*/  IMAD.U32 R13, R19.reuse, 0x10000, RZ ;  /* 0x00010000130d7824 */ /* 0x040fe200078e00ff */
[----:B------:R-:W-:Y:S02]  /*07d0*/  PRMT R19, R19, 0x7632, R19 ;  /* 0x0000763213137816 */ /* 0x000fe40000000013 */
[----:B------:R-:W-:Y:S01]  /*07e0*/  I2FP.F32.S32 R23, R23 ;  /* 0x0000001700177245 */ /* 0x000fe20000201400 */
[----:B------:R-:W-:Y:S01]  /*07f0*/  FFMA R18, R18, R21, R13 ;  /* 0x0000001512127223 */ /* 0x000fe2000000000d */
[----:B------:R-:W-:Y:S02]  /*0800*/  IMAD.U32 R13, R15, 0x10000, RZ ;  /* 0x000100000f0d7824 */ /* 0x000fe400078e00ff */
[----:B------:R-:W-:Y:S01]  /*0810*/  IMAD.U32 R22, R19, 0x10000, RZ ;  /* 0x0001000013167824 */ /* 0x000fe200078e00ff */
[----:B------:R-:W-:-:S04]  /*0820*/  FMUL R23, R42, R23 ;  /* 0x000000172a177220 */ /* 0x000fc80000400000 */
[----:B------:R-:W-:Y:S01]  /*0830*/  FFMA R13, R13, R23, R22 ;  /* 0x000000170d0d7223 */ /* 0x000fe20000000016 */
[----:B------:R-:W-:-:S04]  /*0840*/  UISETP.NE.U32.AND UP0, UPT, UR4, -0x200, UPT ;  /* 0xfffffe000400788c */ /* 0x000fc8000bf05070 */
[----:B------:R-:W-:-:S06]  /*0850*/  UISETP.NE.AND.EX UP0, UPT, UR5, -0x1, UPT, UP0 ;  /* 0xffffffff0500788c */ /* 0x000fcc000bf05300 */
[----:B------:R-:W-:Y:S02]  /*0860*/  PLOP3.LUT P0, PT, PT, PT, UP0, 0x80, 0x0 ;  /* 0x000000000000781c */ /* 0x000fe40003f0f008 */
[C---:B--2---:R-:W-:Y:S01]  /*0870*/  PRMT R15, R31.reuse, 0x7632, R15 ;  /* 0x000076321f0f7816 */ /* 0x044fe2000000000f */
[----:B------:R-:W-:Y:S01]  /*0880*/  IMAD.U32 R31, R31, 0x10000, RZ ;  /* 0x000100001f1f7824 */ /* 0x000fe200078e00ff */
[C---:B------:R-:W-:Y:S01]  /*0890*/  PRMT R19, R30.reuse, 0x7632, R19 ;  /* 0x000076321e137816 */ /* 0x040fe20000000013 */
[----:B------:R-:W-:Y:S02]  /*08a0*/  IMAD.U32 R21, R30, 0x10000, RZ ;  /* 0x000100001e157824 */ /* 0x000fe400078e00ff */
[----:B------:R-:W-:Y:S01]  /*08b0*/  IMAD.U32 R22, R15, 0x10000, RZ ;  /* 0x000100000f167824 */ /* 0x000fe200078e00ff */
[----:B---3--:R-:W-:Y:S01]  /*08c0*/  PRMT R15, R35, 0x7632, R15 ;  /* 0x00007632230f7816 */ /* 0x008fe2000000000f */
[----:B----4-:R-:W-:Y:S02]  /*08d0*/  FADD R31, R26, R31 ;  /* 0x0000001f1a1f7221 */ /* 0x010fe40000000000 */
[----:B------:R-:W-:Y:S01]  /*08e0*/  FADD R27, R27, R22 ;  /* 0x000000161b1b7221 */ /* 0x000fe20000000000 */
[----:B------:R-:W-:Y:S01]  /*08f0*/  IMAD.U32 R26, R19, 0x10000, RZ ;  /* 0x00010000131a7824 */ /* 0x000fe200078e00ff */
[--C-:B------:R-:W-:Y:S01]  /*0900*/  FADD R19, R24, R21.reuse ;  /* 0x0000001518137221 */ /* 0x100fe20000000000 */
[----:B------:R-:W-:Y:S01]  /*0910*/  IMAD.U32 R22, R15, 0x10000, RZ ;  /* 0x000100000f167824 */ /* 0x000fe200078e00ff */
[----:B------:R-:W-:Y:S01]  /*0920*/  PRMT R24, R34, 0x7632, R24 ;  /* 0x0000763222187816 */ /* 0x000fe20000000018 */
[----:B------:R-:W-:Y:S01]  /*0930*/  FADD R15, R25, R26 ;  /* 0x0000001a190f7221 */ /* 0x000fe20000000000 */
[----:B------:R-:W-:Y:S01]  /*0940*/  SHF.L.U32 R26, R35, 0x10, RZ ;  /* 0x00000010231a7819 */ /* 0x000fe200000006ff */
[--C-:B------:R-:W-:Y:S01]  /*0950*/  FFMA R13, R27, R13, R22.reuse ;  /* 0x0000000d1b0d7223 */ /* 0x100fe20000000016 */
[C---:B------:R-:W-:Y:S01]  /*0960*/  PRMT R22, R28.reuse, 0x7632, R22 ;  /* 0x000076321c167816 */ /* 0x040fe20000000016 */
[----:B------:R-:W-:Y:S01]  /*0970*/  IMAD.U32 R23, R28, 0x10000, RZ ;  /* 0x000100001c177824 */ /* 0x000fe200078e00ff */
[----:B------:R-:W-:Y:S01]  /*0980*/  PRMT R21, R29, 0x7632, R21 ;  /* 0x000076321d157816 */ /* 0x000fe20000000015 */
[----:B------:R-:W-:Y:S01]  /*0990*/  IMAD.U32 R28, R24, 0x10000, RZ ;  /* 0x00010000181c7824 */ /* 0x000fe200078e00ff */
[--C-:B------:R-:W-:Y:S01]  /*09a0*/  FFMA R18, R31, R18, R26.reuse ;  /* 0x000000121f127223 */ /* 0x100fe2000000001a */
[----:B------:R-:W-:Y:S01]  /*09b0*/  IMAD.U32 R29, R29, 0x10000, RZ ;  /* 0x000100001d1d7824 */ /* 0x000fe200078e00ff */
[----:B------:R-:W-:Y:S01]  /*09c0*/  PRMT R26, R33, 0x7632, R26 ;  /* 0x00007632211a7816 */ /* 0x000fe2000000001a */
[----:B------:R-:W-:Y:S01]  /*09d0*/  IMAD.U32 R34, R34, 0x10000, RZ ;  /* 0x0001000022227824 */ /* 0x000fe200078e00ff */
[----:B------:R-:W-:Y:S01]  /*09e0*/  PRMT R24, R32, 0x7632, R24 ;  /* 0x0000763220187816 */ /* 0x000fe20000000018 */
[----:B------:R-:W-:Y:S01]  /*09f0*/  FFMA R15, R15, R14, R28 ;  /* 0x0000000e0f0f7223 */ /* 0x000fe2000000001c */
[----:B------:R-:W-:-:S02]  /*0a00*/  IMAD.U32 R28, R21, 0x10000, RZ ;  /* 0x00010000151c7824 */ /* 0x000fc400078e00ff */
[----:B------:R-:W-:Y:S01]  /*0a10*/  IMAD.U32 R22, R22, 0x10000, RZ ;  /* 0x0001000016167824 */ /* 0x000fe200078e00ff */
[----:B------:R-:W-:Y:S01]  /*0a20*/  FFMA R14, R19, R20, R34 ;  /* 0x00000014130e7223 */ /* 0x000fe20000000022 */
[----:B------:R-:W-:Y:S01]  /*0a30*/  IMAD.U32 R66, R33, 0x10000, RZ ;  /* 0x0001000021427824 */ /* 0x000fe200078e00ff */
[----:B------:R-:W-:Y:S01]  /*0a40*/  FADD R29, R38, R29 ;  /* 0x0000001d261d7221 */ /* 0x000fe20000000000 */
[----:B------:R-:W-:Y:S01]  /*0a50*/  IMAD.U32 R25, R32, 0x10000, RZ ;  /* 0x0001000020197824 */ /* 0x000fe200078e00ff */
[----:B------:R-:W-:Y:S01]  /*0a60*/  FADD R39, R39, R28 ;  /* 0x0000001c27277221 */ /* 0x000fe20000000000 */
[----:B------:R-:W-:Y:S01]  /*0a70*/  IMAD.U32 R26, R26, 0x10000, RZ ;  /* 0x000100001a1a7824 */ /* 0x000fe200078e00ff */
[----:B------:R-:W-:Y:S01]  /*0a80*/  FADD R22, R37, R22 ;  /* 0x0000001625167221 */ /* 0x000fe20000000000 */
[----:B------:R-:W-:Y:S01]  /*0a90*/  IMAD.U32 R19, R24, 0x10000, RZ ;  /* 0x0001000018137824 */ /* 0x000fe200078e00ff */
[----:B------:R-:W-:Y:S01]  /*0aa0*/  FADD R36, R36, R23 ;  /* 0x0000001724247221 */ /* 0x000fe20000000000 */
[----:B------:R-:W-:Y:S01]  /*0ab0*/  FFMA R66, R29, R63, R66 ;  /* 0x0000003f1d427223 */ /* 0x000fe20000000042 */
[----:B------:R-:W-:Y:S01]  /*0ac0*/  FFMA R17, R39, R17, R26 ;  /* 0x0000001127117223 */ /* 0x000fe2000000001a */
[----:B------:R-:W-:Y:S01]  /*0ad0*/  FFMA R63, R22, R16, R19 ;  /* 0x00000010163f7223 */ /* 0x000fe20000000013 */
[----:B------:R-:W-:Y:S01]  /*0ae0*/  FFMA R12, R36, R12, R25 ;  /* 0x0000000c240c7223 */ /* 0x000fe20000000019 */
[----:B------:R-:W-:Y:S01]  /*0af0*/  IMAD.MOV.U32 R19, RZ, RZ, 0x3f800000 ;  /* 0x3f800000ff137424 */ /* 0x000fe200078e00ff */
[----:B------:R-:W-:Y:S01]  /*0b00*/  CS2R R20, SRZ ;  /* 0x0000000000147805 */ /* 0x000fe2000001ff00 */
[----:B------:R-:W-:Y:S01]  /*0b10*/  IMAD.MOV.U32 R16, RZ, RZ, RZ ;  /* 0x000000ffff107224 */ /* 0x000fe200078e00ff */
[----:B------:R-:W-:Y:S01]  /*0b20*/  CS2R R22, SRZ ;  /* 0x0000000000167805 */ /* 0x000fe2000001ff00 */
[----:B------:R-:W-:Y:S01]  /*0b30*/  CS2R R24, SRZ ;  /* 0x0000000000187805 */ /* 0x000fe2000001ff00 */
[----:B------:R-:W-:Y:S01]  /*0b40*/  IMAD.MOV.U32 R27, RZ, RZ, RZ ;  /* 0x000000ffff1b7224 */ /* 0x000fe200078e00ff */
[----:B------:R-:W-:Y:S01]  /*0b50*/  MOV R33, 0x3f800000 ;  /* 0x3f80000000217802 */ /* 0x000fe20000000f00 */
[----:B------:R-:W-:-:S02]  /*0b60*/  IMAD.MOV.U32 R26, RZ, RZ, 0x3f800000 ;  /* 0x3f800000ff1a7424 */ /* 0x000fc400078e00ff */
[----:B------:R-:W-:Y:S02]  /*0b70*/  IMAD.MOV.U32 R29, RZ, RZ, 0x3f800000 ;  /* 0x3f800000ff1d7424 */ /* 0x000fe400078e00ff */
[----:B------:R-:W-:Y:S02]  /*0b80*/  IMAD.MOV.U32 R28, RZ, RZ, 0x3f800000 ;  /* 0x3f800000ff1c7424 */ /* 0x000fe400078e00ff */
[----:B------:R-:W-:Y:S02]  /*0b90*/  IMAD.MOV.U32 R31, RZ, RZ, 0x3f800000 ;  /* 0x3f800000ff1f7424 */ /* 0x000fe400078e00ff */
[----:B------:R-:W-:Y:S02]  /*0ba0*/  IMAD.MOV.U32 R30, RZ, RZ, 0x3f800000 ;  /* 0x3f800000ff1e7424 */ /* 0x000fe400078e00ff */
[----:B------:R-:W-:Y:S02]  /*0bb0*/  IMAD.MOV.U32 R32, RZ, RZ, 0x3f800000 ;  /* 0x3f800000ff207424 */ /* 0x000fe400078e00ff */
[----:B------:R-:W-:-:S02]  /*0bc0*/  IMAD.MOV.U32 R34, RZ, RZ, R14 ;  /* 0x000000ffff227224 */ /* 0x000fc400078e000e */
[----:B------:R-:W-:Y:S02]  /*0bd0*/  IMAD.MOV.U32 R35, RZ, RZ, R15 ;  /* 0x000000ffff237224 */ /* 0x000fe400078e000f */
[----:B------:R-:W-:Y:S02]  /*0be0*/  IMAD.MOV.U32 R36, RZ, RZ, R18 ;  /* 0x000000ffff247224 */ /* 0x000fe400078e0012 */
[----:B------:R-:W-:Y:S02]  /*0bf0*/  IMAD.MOV.U32 R37, RZ, RZ, R13 ;  /* 0x000000ffff257224 */ /* 0x000fe400078e000d */
[----:B------:R-:W-:Y:S02]  /*0c00*/  IMAD.MOV.U32 R68, RZ, RZ, R12 ;  /* 0x000000ffff447224 */ /* 0x000fe400078e000c */
[----:B------:R-:W-:Y:S02]  /*0c10*/  IMAD.MOV.U32 R67, RZ, RZ, R63 ;  /* 0x000000ffff437224 */ /* 0x000fe400078e003f */
[----:B------:R-:W-:-:S02]  /*0c20*/  IMAD.MOV.U32 R38, RZ, RZ, R66 ;  /* 0x000000ffff267224 */ /* 0x000fc400078e0042 */
[----:B------:R-:W-:Y:S01]  /*0c30*/  IMAD.MOV.U32 R39, RZ, RZ, R17 ;  /* 0x000000ffff277224 */ /* 0x000fe200078e0011 */
[----:B------:R-:W-:Y:S05]  /*0c40*/  @!P0 BRA `(.L_x_0) ;  /* 0x0000070000008947 */ /* 0x000fea0003800000 */
[----:B------:R-:W-:Y:S01]  /*0c50*/  FADD R19, R54, 1 ;  /* 0x3f80000036137421 */ /* 0x000fe20000000000 */
[----:B------:R-:W-:Y:S01]  /*0c60*/  FADD R26, R53, 1 ;  /* 0x3f800000351a7421 */ /* 0x000fe20000000000 */
[----:B------:R-:W-:Y:S01]  /*0c70*/  FADD R21, R12, -R9 ;  /* 0x800000090c157221 */ /* 0x000fe20000000000 */
[----:B------:R-:W-:Y:S01]  /*0c80*/  FADD R29, R52, 1 ;  /* 0x3f800000341d7421 */ /* 0x000fe20000000000 */
[C---:B------:R-:W-:Y:S01]  /*0c90*/  FMUL R16, R19.reuse, 0.25 ;  /* 0x3e80000013107820 */ /* 0x040fe20000400000 */
[C---:B------:R-:W-:Y:S01]  /*0ca0*/  FSETP.GEU.AND P3, PT, |R19|.reuse, 1.175494350822287508e-38, PT ;  /* 0x008000001300780b */ /* 0x040fe20003f6e200 */
[C---:B------:R-:W-:Y:S01]  /*0cb0*/  FMUL R23, R26.reuse, 0.25 ;  /* 0x3e8000001a177820 */ /* 0x040fe20000400000 */
[----:B------:R-:W-:Y:S01]  /*0cc0*/  FSETP.GT.AND P2, PT, |R19|, 8.50705917302346158658e+37, PT ;  /* 0x7e8000001300780b */ /* 0x000fe20003f44200 */
[----:B------:R-:W-:Y:S01]  /*0cd0*/  FMUL R22, R21, 0.25 ;  /* 0x3e80000015167820 */ /* 0x000fe20000400000 */
[----:B------:R-:W-:Y:S01]  /*0ce0*/  FSETP.GEU.AND P5, PT, |R26|, 1.175494350822287508e-38, PT ;  /* 0x008000001a00780b */ /* 0x000fe20003fae200 */
[----:B------:R-:W-:Y:S01]  /*0cf0*/  FADD R31, R50, 1 ;  /* 0x3f800000321f7421 */ /* 0x000fe20000000000 */
[----:B------:R-:W-:Y:S01]  /*0d00*/  FSEL R20, R16, R19, P2 ;  /* 0x0000001310147208 */ /* 0x000fe20001000000 */
[----:B------:R-:W-:Y:S01]  /*0d10*/  FADD R16, R63, -R8 ;  /* 0x800000083f107221 */ /* 0x000fe20000000000 */
[----:B------:R-:W-:Y:S01]  /*0d20*/  FSETP.GT.AND P6, PT, |R26|, 8.50705917302346158658e+37, PT ;  /* 0x7e8000001a00780b */ /* 0x000fe20003fc4200 */
[----:B------:R-:W-:Y:S01]  /*0d30*/  FMUL R30, R29, 0.25 ;  /* 0x3e8000001d1e7820 */ /* 0x000fe20000400000 */
[----:B------:R-:W-:Y:S01]  /*0d40*/  FSEL R22, R22, R21, P2 ;  /* 0x0000001516167208 */ /* 0x000fe20001000000 */
[----:B------:R-:W-:Y:S01]  /*0d50*/  FMUL R25, R16, 0.25 ;  /* 0x3e80000010197820 */ /* 0x000fe20000400000 */
[----:B------:R-:W-:Y:S01]  /*0d60*/  FSEL R24, R23, R26, P6 ;  /* 0x0000001a17187208 */ /* 0x000fe20003000000 */
[----:B------:R-:W-:Y:S01]  /*0d70*/  @!P3 FMUL R20, R20, 16777216 ;  /* 0x4b8000001414b820 */ /* 0x000fe20000400000 */
[----:B------:R-:W-:Y:S01]  /*0d80*/  FADD R23, R66, -R7 ;  /* 0x8000000742177221 */ /* 0x000fe20000000000 */
[----:B------:R-:W-:Y:S01]  /*0d90*/  @!P3 FMUL R22, R22, 16777216 ;  /* 0x4b8000001616b820 */ /* 0x000fe20000400000 */
[----:B------:R-:W-:Y:S01]  /*0da0*/  FSEL R25, R25, R16, P6 ;  /* 0x0000001019197208 */ /* 0x000fe20003000000 */
[----:B------:R-:W-:Y:S01]  /*0db0*/  @!P5 FMUL R24, R24, 16777216 ;  /* 0x4b8000001818d820 */ /* 0x000fe20000400000 */
[C---:B------:R-:W-:Y:S01]  /*0dc0*/  FSETP.GT.AND P4, PT, |R29|.reuse, 8.50705917302346158658e+37, PT ;  /* 0x7e8000001d00780b */ /* 0x040fe20003f84200 */
[----:B------:R-:W0:Y:S01]  /*0dd0*/  MUFU.RCP R20, R20 ;  /* 0x0000001400147308 */ /* 0x000e220000001000 */
[----:B------:R-:W-:Y:S01]  /*0de0*/  FSETP.GEU.AND P0, PT, |R29|, 1.175494350822287508e-38, PT ;  /* 0x008000001d00780b */ /* 0x000fe20003f0e200 */
[----:B------:R-:W-:Y:S01]  /*0df0*/  @!P5 FMUL R25, R25, 16777216 ;  /* 0x4b8000001919d820 */ /* 0x000fe20000400000 */
[----:B------:R-:W-:Y:S01]  /*0e00*/  FSETP.GEU.AND P5, PT, |R31|, 1.175494350822287508e-38, PT ;  /* 0x008000001f00780b */ /* 0x000fe20003fae200 */
[----:B------:R-:W-:Y:S01]  /*0e10*/  FADD R28, R51, 1 ;  /* 0x3f800000331c7421 */ /* 0x000fe20000000000 */
[----:B------:R-:W-:-:S03]  /*0e20*/  FSEL R30, R30, R29, P4 ;  /* 0x0000001d1e1e7208 */ /* 0x000fc60002000000 */
[----:B------:R1:W2:Y:S01]  /*0e30*/  MUFU.RCP R67, R24 ;  /* 0x0000001800437308 */ /* 0x0002a20000001000 */
[C---:B------:R-:W-:Y:S01]  /*0e40*/  FSETP.GEU.AND P3, PT, |R28|.reuse, 1.175494350822287508e-38, PT ;  /* 0x008000001c00780b */ /* 0x040fe20003f6e200 */
[C---:B------:R-:W-:Y:S01]  /*0e50*/  FMUL R27, R28.reuse, 0.25 ;  /* 0x3e8000001c1b7820 */ /* 0x040fe20000400000 */
[----:B------:R-:W-:-:S03]  /*0e60*/  FSETP.GT.AND P2, PT, |R28|, 8.50705917302346158658e+37, PT ;  /* 0x7e8000001c00780b */ /* 0x000fc60003f44200 */
[----:B------:R-:W-:Y:S01]  /*0e70*/  @!P0 FMUL R30, R30, 16777216 ;  /* 0x4b8000001e1e8820 */ /* 0x000fe20000400000 */
[----:B------:R-:W-:Y:S01]  /*0e80*/  FSEL R27, R27, R28, P2 ;  /* 0x0000001c1b1b7208 */ /* 0x000fe20001000000 */
[----:B0-----:R-:W-:Y:S01]  /*0e90*/  FFMA R68, R20, R22, R9 ;  /* 0x0000001614447223 */ /* 0x001fe20000000009 */
[----:B-1----:R-:W-:Y:S01]  /*0ea0*/  FMUL R24, R23, 0.25 ;  /* 0x3e80000017187820 */ /* 0x002fe20000400000 */
[----:B------:R-:W-:Y:S01]  /*0eb0*/  FMUL R22, R31, 0.25 ;  /* 0x3e8000001f167820 */ /* 0x000fe20000400000 */
[----:B------:R-:W-:Y:S01]  /*0ec0*/  FADD R20, R17, -R6 ;  /* 0x8000000611147221 */ /* 0x000fe20000000000 */
[----:B------:R0:W1:Y:S02]  /*0ed0*/  MUFU.RCP R38, R30 ;  /* 0x0000001e00267308 */ /* 0x0000640000001000 */
[----:B------:R-:W-:Y:S01]  /*0ee0*/  FSEL R24, R24, R23, P4 ;  /* 0x0000001718187208 */ /* 0x000fe20002000000 */
[----:B------:R-:W-:Y:S01]  /*0ef0*/  @!P3 FMUL R27, R27, 16777216 ;  /* 0x4b8000001b1bb820 */ /* 0x000fe20000400000 */
[----:B------:R-:W-:Y:S01]  /*0f00*/  FSETP.GT.AND P4, PT, |R31|, 8.50705917302346158658e+37, PT ;  /* 0x7e8000001f00780b */ /* 0x000fe20003f84200 */
[----:B--2---:R-:W-:Y:S01]  /*0f10*/  FFMA R67, R67, R25, R8 ;  /* 0x0000001943437223 */ /* 0x004fe20000000008 */
[----:B------:R-:W-:Y:S01]  /*0f20*/  FMUL R25, R20, 0.25 ;  /* 0x3e80000014197820 */ /* 0x000fe20000400000 */
[----:B------:R-:W-:Y:S01]  /*0f30*/  @!P0 FMUL R24, R24, 16777216 ;  /* 0x4b80000018188820 */ /* 0x000fe20000400000 */
[----:B------:R-:W-:Y:S01]  /*0f40*/  FSEL R32, R22, R31, P4 ;  /* 0x0000001f16207208 */ /* 0x000fe20002000000 */
[----:B------:R-:W-:Y:S01]  /*0f50*/  FADD R22, R14, -R5 ;  /* 0x800000050e167221 */ /* 0x000fe20000000000 */
[----:B0-----:R-:W-:Y:S01]  /*0f60*/  FADD R30, R49, 1 ;  /* 0x3f800000311e7421 */ /* 0x001fe20000000000 */
[----:B------:R-:W-:Y:S01]  /*0f70*/  FSEL R25, R25, R20, P2 ;  /* 0x0000001419197208 */ /* 0x000fe20001000000 */
[----:B------:R-:W0:Y:S01]  /*0f80*/  MUFU.RCP R27, R27 ;  /* 0x0000001b001b7308 */ /* 0x000e220000001000 */
[----:B------:R-:W-:Y:S01]  /*0f90*/  @!P5 FMUL R32, R32, 16777216 ;  /* 0x4b8000002020d820 */ /* 0x000fe20000400000 */
[----:B------:R-:W-:Y:S01]  /*0fa0*/  FMUL R33, R22, 0.25 ;  /* 0x3e80000016217820 */ /* 0x000fe20000400000 */
[C---:B------:R-:W-:Y:S01]  /*0fb0*/  FSETP.GEU.AND P6, PT, |R30|.reuse, 1.175494350822287508e-38, PT ;  /* 0x008000001e00780b */ /* 0x040fe20003fce200 */
[----:B------:R-:W-:Y:S01]  /*0fc0*/  @!P3 FMUL R25, R25, 16777216 ;  /* 0x4b8000001919b820 */ /* 0x000fe20000400000 */
[C---:B------:R-:W-:Y:S01]  /*0fd0*/  FMUL R35, R30.reuse, 0.25 ;  /* 0x3e8000001e237820 */ /* 0x040fe20000400000 */
[----:B------:R-:W-:Y:S01]  /*0fe0*/  FSETP.GT.AND P0, PT, |R30|, 8.50705917302346158658e+37, PT ;  /* 0x7e8000001e00780b */ /* 0x000fe20003f04200 */
[----:B-1----:R-:W-:Y:S01]  /*0ff0*/  FFMA R38, R38, R24, R7 ;  /* 0x0000001826267223 */ /* 0x002fe20000000007 */
[----:B------:R-:W1:Y:S01]  /*1000*/  MUFU.RCP R32, R32 ;  /* 0x0000002000207308 */ /* 0x000e620000001000 */
[----:B------:R-:W-:-:S02]  /*1010*/  FSEL R33, R33, R22, P4 ;  /* 0x0000001621217208 */ /* 0x000fc40002000000 */
[----:B------:R-:W-:-:S03]  /*1020*/  FSEL R24, R35, R30, P0 ;  /* 0x0000001e23187208 */ /* 0x000fc60000000000 */
[----:B------:R-:W-:Y:S02]  /*1030*/  @!P5 FMUL R33, R33, 16777216 ;  /* 0x4b8000002121d820 */ /* 0x000fe40000400000 */
[----:B------:R-:W-:Y:S01]  /*1040*/  @!P6 FMUL R24, R24, 16777216 ;  /* 0x4b8000001818e820 */ /* 0x000fe20000400000 */
[----:B0-----:R-:W-:Y:S01]  /*1050*/  FFMA R39, R27, R25, R6 ;  /* 0x000000191b277223 */ /* 0x001fe20000000006 */
[----:B------:R-:W-:Y:S02]  /*1060*/  FADD R25, R15, -R4 ;  /* 0x800000040f197221 */ /* 0x000fe40000000000 */
[----:B------:R0:W2:Y:S01]  /*1070*/  MUFU.RCP R35, R24 ;  /* 0x0000001800237308 */ /* 0x0000a20000001000 */
[----:B-1----:R-:W-:Y:S01]  /*1080*/  FFMA R34, R32, R33, R5 ;  /* 0x0000002120227223 */ /* 0x002fe20000000005 */
[----:B------:R-:W-:Y:S01]  /*1090*/  FADD R33, R48, 1 ;  /* 0x3f80000030217421 */ /* 0x000fe20000000000 */
[----:B------:R-:W-:-:S03]  /*10a0*/  FMUL R32, R25, 0.25 ;  /* 0x3e80000019207820 */ /* 0x000fc60000400000 */
[C---:B------:R-:W-:Y:S01]  /*10b0*/  FMUL R36, R33.reuse, 0.25 ;  /* 0x3e80000021247820 */ /* 0x040fe20000400000 */
[C---:B------:R-:W-:Y:S01]  /*10c0*/  FSETP.GEU.AND P3, PT, |R33|.reuse, 1.175494350822287508e-38, PT ;  /* 0x008000002100780b */ /* 0x040fe20003f6e200 */
[----:B0-----:R-:W-:Y:S01]  /*10d0*/  FADD R24, R18, -R3 ;  /* 0x8000000312187221 */ /* 0x001fe20000000000 */
[----:B------:R-:W-:Y:S02]  /*10e0*/  FSETP.GT.AND P2, PT, |R33|, 8.50705917302346158658e+37, PT ;  /* 0x7e8000002100780b */ /* 0x000fe40003f44200 */
[----:B------:R-:W-:Y:S01]  /*10f0*/  FSEL R32, R32, R25, P0 ;  /* 0x0000001920207208 */ /* 0x000fe20000000000 */
[----:B------:R-:W-:Y:S01]  /*1100*/  FMUL R27, R24, 0.25 ;  /* 0x3e800000181b7820 */ /* 0x000fe20000400000 */
[----:B------:R-:W-:-:S03]  /*1110*/  FSEL R37, R36, R33, P2 ;  /* 0x0000002124257208 */ /* 0x000fc60001000000 */
[----:B------:R-:W-:Y:S01]  /*1120*/  @!P6 FMUL R32, R32, 16777216 ;  /* 0x4b8000002020e820 */ /* 0x000fe20000400000 */
[----:B------:R-:W-:-:S03]  /*1130*/  FSEL R27, R27, R24, P2 ;  /* 0x000000181b1b7208 */ /* 0x000fc60001000000 */
[----:B------:R-:W-:Y:S01]  /*1140*/  @!P3 FMUL R37, R37, 16777216 ;  /* 0x4b8000002525b820 */ /* 0x000fe20000400000 */
[----:B--2---:R-:W-:Y:S01]  /*1150*/  FFMA R35, R35, R32, R4 ;  /* 0x0000002023237223 */ /* 0x004fe20000000004 */
[----:B------:R-:W-:Y:S01]  /*1160*/  @!P3 FMUL R27, R27, 16777216 ;  /* 0x4b8000001b1bb820 */ /* 0x000fe20000400000 */
[----:B------:R-:W-:Y:S01]  /*1170*/  FADD R32, R47, 1 ;  /* 0x3f8000002f207421 */ /* 0x000fe20000000000 */
[----:B------:R-:W0:Y:S03]  /*1180*/  MUFU.RCP R36, R37 ;  /* 0x0000002500247308 */ /* 0x000e260000001000 */
[C---:B------:R-:W-:Y:S01]  /*1190*/  FMUL R69, R32.reuse, 0.25 ;  /* 0x3e80000020457820 */ /* 0x040fe20000400000 */
[----:B------:R-:W-:-:S04]  /*11a0*/  FSETP.GT.AND P0, PT, |R32|, 8.50705917302346158658e+37, PT ;  /* 0x7e8000002000780b */ /* 0x000fc80003f04200 */
[----:B------:R-:W-:Y:S01]  /*11b0*/  FSEL R69, R69, R32, P0 ;  /* 0x0000002045457208 */ /* 0x000fe20000000000 */
[----:B0-----:R-:W-:Y:S01]  /*11c0*/  FFMA R36, R36, R27, R3 ;  /* 0x0000001b24247223 */ /* 0x001fe20000000003 */
[----:B------:R-:W-:-:S04]  /*11d0*/  FADD R27, R13, -R2 ;  /* 0x800000020d1b7221 */ /* 0x000fc80000000000 */
[----:B------:R-:W-:-:S05]  /*11e0*/  FMUL R37, R27, 0.25 ;  /* 0x3e8000001b257820 */ /* 0x000fca0000400000 */
[----:B------:R-:W-:Y:S02]  /*11f0*/  FSEL R37, R37, R27, P0 ;  /* 0x0000001b25257208 */ /* 0x000fe40000000000 */
[----:B------:R-:W-:-:S13]  /*1200*/  FSETP.GEU.AND P0, PT, |R32|, 1.175494350822287508e-38, PT ;  /* 0x008000002000780b */ /* 0x000fda0003f0e200 */
[----:B------:R-:W-:Y:S01]  /*1210*/  @!P0 FMUL R69, R69, 16777216 ;  /* 0x4b80000045458820 */ /* 0x000fe20000400000 */
[----:B------:R-:W-:-:S05]  /*1220*/  @!P0 FMUL R37, R37, 16777216 ;  /* 0x4b80000025258820 */ /* 0x000fca0000400000 */
[----:B------:R-:W0:Y:S02]  /*1230*/  MUFU.RCP R69, R69 ;  /* 0x0000004500457308 */ /* 0x000e240000001000 */
[----:B0-----:R-:W-:-:S04]  /*1240*/  FFMA R37, R69, R37, R2 ;  /* 0x0000002545257223 */ /* 0x001fc80000000002 */
[----:B------:R-:W-:-:S04]  /*1250*/  FADD R69, R13, -R37 ;  /* 0x800000250d457221 */ /* 0x000fc80000000000 */
[----:B------:R-:W-:Y:S01]  /*1260*/  FFMA R27, R27, R69, R10 ;  /* 0x000000451b1b7223 */ /* 0x000fe2000000000a */
        /* <DEDUP_REMOVED lines=14> */
.L_x_0:
[----:B------:R-:W-:Y:S01]  /*1350*/  UIADD3 UR4, UP0, UR4, 0x200, URZ ;  /* 0x0000020004047890 */ /* 0x000fe2000ff1e03f */
[----:B------:R-:W-:Y:S02]  /*1360*/  F2FP.BF16.PACK_AB R14, R15, R14 ;  /* 0x0000000e0f0e723e */ /* 0x000fe400000010ff */
[----:B------:R-:W-:Y:S01]  /*1370*/  FSEL R9, R68, R9, !P1 ;  /* 0x0000000944097208 */ /* 0x000fe20004800000 */
[----:B------:R-:W-:Y:S01]  /*1380*/  UIADD3.X UR5, URZ, UR5, URZ, UP0, !UPT ;  /* 0x000000053f057290 */ /* 0x000fe200087fe43f */
[----:B------:R-:W-:Y:S01]  /*1390*/  F2FP.BF16.PACK_AB R15, R13, R18 ;  /* 0x000000120d0f723e */ /* 0x000fe200000010ff */
[----:B------:R-:W-:Y:S01]  /*13a0*/  UISETP.GE.U32.AND UP0, UPT, UR4, 0xa00, UPT ;  /* 0x00000a000400788c */ /* 0x000fe2000bf06070 */
[----:B------:R-:W-:Y:S02]  /*13b0*/  SHF.R.S32.HI R13, RZ, 0x1f, R62 ;  /* 0x0000001fff0d7819 */ /* 0x000fe4000001143e */
[----:B------:R-:W-:Y:S01]  /*13c0*/  LEA R68, P0, R62, c[0x0][0x1a0], 0x1 ;  /* 0x000068003e447a11 */ /* 0x000fe200078008ff */
[----:B------:R-:W-:Y:S01]  /*13d0*/  UISETP.GE.U32.AND.EX UP0, UPT, UR5, URZ, UPT, UP0 ;  /* 0x0000003f0500728c */ /* 0x000fe2000bf06100 */
[----:B------:R-:W-:-:S02]  /*13e0*/  F2FP.BF16.PACK_AB R12, R63, R12 ;  /* 0x0000000c3f0c723e */ /* 0x000fc400000010ff */
[----:B------:R-:W-:Y:S02]  /*13f0*/  LEA.HI.X R69, R62, c[0x0][0x1a4], R13, 0x1, P0 ;  /* 0x000069003e457a11 */ /* 0x000fe400000f0c0d */
[----:B------:R-:W-:Y:S02]  /*1400*/  IADD3 R64, P0, R64, 0x800, RZ ;  /* 0x0000080040407810 */ /* 0x000fe40007f1e0ff */
[----:B------:R-:W-:Y:S02]  /*1410*/  PLOP3.LUT P4, PT, PT, PT, UP0, 0x80, 0x0 ;  /* 0x000000000000781c */ /* 0x000fe40003f8f008 */
[----:B------:R-:W-:Y:S01]  /*1420*/  F2FP.BF16.PACK_AB R13, R17, R66 ;  /* 0x00000042110d723e */ /* 0x000fe200000010ff */
[----:B------:R-:W-:Y:S01]  /*1430*/  IMAD.X R65, RZ, RZ, R65, P0 ;  /* 0x000000ffff417224 */ /* 0x000fe200000e0641 */
[----:B------:R-:W-:Y:S02]  /*1440*/  IADD3 R58, P0, R58, 0x400, RZ ;  /* 0x000004003a3a7810 */ /* 0x000fe40007f1e0ff */
[----:B------:R-:W-:Y:S01]  /*1450*/  IADD3 R60, P2, R60, 0x400, RZ ;  /* 0x000004003c3c7810 */ /* 0x000fe20007f5e0ff */
[----:B------:R0:W-:Y:S01]  /*1460*/  @!P1 STG.E.128 [R68.64], R12 ;  /* 0x0000000c44009986 */ /* 0x0001e2000c101d06 */
[----:B------:R-:W-:Y:S01]  /*1470*/  IADD3 R56, P3, R56, 0x400, RZ ;  /* 0x0000040038387810 */ /* 0x000fe20007f7e0ff */
[----:B------:R-:W-:Y:S01]  /*1480*/  IMAD.X R55, RZ, RZ, R55, P0 ;  /* 0x000000ffff377224 */ /* 0x000fe200000e0637 */
[----:B------:R-:W-:Y:S01]  /*1490*/  FSEL R8, R67, R8, !P1 ;  /* 0x0000000843087208 */ /* 0x000fe20004800000 */
[----:B------:R-:W-:Y:S01]  /*14a0*/  IMAD.X R59, RZ, RZ, R59, P2 ;  /* 0x000000ffff3b7224 */ /* 0x000fe200010e063b */
[----:B------:R-:W-:Y:S01]  /*14b0*/  FSEL R7, R38, R7, !P1 ;  /* 0x0000000726077208 */ /* 0x000fe20004800000 */
[----:B------:R-:W-:Y:S01]  /*14c0*/  IMAD.X R57, RZ, RZ, R57, P3 ;  /* 0x000000ffff397224 */ /* 0x000fe200018e0639 */
[----:B------:R-:W-:-:S02]  /*14d0*/  FSEL R6, R39, R6, !P1 ;  /* 0x0000000627067208 */ /* 0x000fc40004800000 */
[----:B------:R-:W-:Y:S02]  /*14e0*/  FSEL R5, R34, R5, !P1 ;  /* 0x0000000522057208 */ /* 0x000fe40004800000 */
[----:B------:R-:W-:Y:S02]  /*14f0*/  FSEL R4, R35, R4, !P1 ;  /* 0x0000000423047208 */ /* 0x000fe40004800000 */
[----:B------:R-:W-:Y:S02]  /*1500*/  FSEL R3, R36, R3, !P1 ;  /* 0x0000000324037208 */ /* 0x000fe40004800000 */
[----:B------:R-:W-:Y:S02]  /*1510*/  FSEL R2, R37, R2, !P1 ;  /* 0x0000000225027208 */ /* 0x000fe40004800000 */
[----:B------:R-:W-:Y:S02]  /*1520*/  FSEL R46, R21, R46, !P1 ;  /* 0x0000002e152e7208 */ /* 0x000fe40004800000 */
        /* <DEDUP_REMOVED lines=14> */
[----:B------:R-:W-:Y:S01]  /*1610*/  FSEL R47, R32, R47, !P1 ;  /* 0x0000002f202f7208 */ /* 0x000fe20004800000 */
[----:B0-----:R-:W-:Y:S01]  /*1620*/  @P4 CALL.REL.NOINC `(.L_x_1) ;  /* 0x0000001000004944 */ /* 0x001fe20003c00000 */
[----:B------:R-:W-:Y:S05]  /*1630*/  BRA `(.L_x_2) ;  /* 0xffffed6000007947 */ /* 0x000fea000383ffff */
.L_x_1:
[----:B------:R-:W-:Y:S01]  /*1640*/  FADD R17, R54, R53 ;  /* 0x0000003536117221 */ /* 0x000fe20000000000 */
[----:B------:R-:W-:Y:S01]  /*1650*/  FADD R16, -R9, R8 ;  /* 0x0000000809107221 */ /* 0x000fe20000000100 */
[----:B------:R-:W-:Y:S01]  /*1660*/  FMUL R18, R53, 0.25 ;  /* 0x3e80000035127820 */ /* 0x000fe20000400000 */
[C---:B------:R-:W-:Y:S01]  /*1670*/  FMUL R21, R52.reuse, 0.25 ;  /* 0x3e80000034157820 */ /* 0x040fe20000400000 */
[C---:B------:R-:W-:Y:S01]  /*1680*/  FMUL R12, R17.reuse, 0.25 ;  /* 0x3e800000110c7820 */ /* 0x040fe20000400000 */
[C---:B------:R-:W-:Y:S01]  /*1690*/  FSETP.GEU.AND P4, PT, |R17|.reuse, 1.175494350822287508e-38, PT ;  /* 0x008000001100780b */ /* 0x040fe20003f8e200 */
[----:B------:R-:W-:Y:S01]  /*16a0*/  FADD R8, R52, R17 ;  /* 0x0000001134087221 */ /* 0x000fe20000000000 */
[----:B------:R-:W-:Y:S01]  /*16b0*/  FSETP.GT.AND P0, PT, |R17|, 8.50705917302346158658e+37, PT ;  /* 0x7e8000001100780b */ /* 0x000fe20003f04200 */
[C---:B------:R-:W-:Y:S01]  /*16c0*/  FMUL R22, R51.reuse, 0.25 ;  /* 0x3e80000033167820 */ /* 0x040fe20000400000 */
[----:B------:R-:W-:Y:S01]  /*16d0*/  FMUL R15, R16, R16 ;  /* 0x00000010100f7220 */ /* 0x000fe20000400000 */
[----:B------:R-:W-:Y:S01]  /*16e0*/  FMUL R19, R8, 0.25 ;  /* 0x3e80000008137820 */ /* 0x000fe20000400000 */
[----:B------:R-:W-:Y:S01]  /*16f0*/  FSEL R14, R12, R17, P0 ;  /* 0x000000110c0e7208 */ /* 0x000fe20000000000 */
[----:B------:R-:W-:Y:S01]  /*1700*/  FADD R13, R51, R8 ;  /* 0x00000008330d7221 */ /* 0x000fe20000000000 */
[----:B------:R-:W-:Y:S01]  /*1710*/  FSETP.GEU.AND P3, PT, |R8|, 1.175494350822287508e-38, PT ;  /* 0x008000000800780b */ /* 0x000fe20003f6e200 */
[----:B------:R-:W-:Y:S01]  /*1720*/  FMUL R54, R54, R15 ;  /* 0x0000000f36367220 */ /* 0x000fe20000400000 */
[----:B------:R-:W-:Y:S01]  /*1730*/  FSEL R53, R18, R53, P0 ;  /* 0x0000003512357208 */ /* 0x000fe20000000000 */
[C---:B------:R-:W-:Y:S01]  /*1740*/  FMUL R18, R13.reuse, 0.25 ;  /* 0x3e8000000d127820 */ /* 0x040fe20000400000 */
[----:B------:R-:W-:Y:S01]  /*1750*/  FSETP.GT.AND P0, PT, |R8|, 8.50705917302346158658e+37, PT ;  /* 0x7e8000000800780b */ /* 0x000fe20003f04200 */
[----:B------:R-:W-:Y:S01]  /*1760*/  @!P4 FMUL R14, R14, 16777216 ;  /* 0x4b8000000e0ec820 */ /* 0x000fe20000400000 */
[----:B------:R-:W-:Y:S01]  /*1770*/  FSETP.GEU.AND P2, PT, |R13|, 1.175494350822287508e-38, PT ;  /* 0x008000000d00780b */ /* 0x000fe20003f4e200 */
[----:B------:R-:W-:Y:S01]  /*1780*/  @!P4 FMUL R53, R53, 16777216 ;  /* 0x4b8000003535c820 */ /* 0x000fe20000400000 */
[----:B------:R-:W-:Y:S01]  /*1790*/  FSEL R19, R19, R8, P0 ;  /* 0x0000000813137208 */ /* 0x000fe20000000000 */
[C---:B------:R-:W-:Y:S01]  /*17a0*/  FADD R12, R50.reuse, R13 ;  /* 0x0000000d320c7221 */ /* 0x040fe20000000000 */
[----:B------:R-:W-:Y:S01]  /*17b0*/  FSEL R52, R21, R52, P0 ;  /* 0x0000003415347208 */ /* 0x000fe20000000000 */
[----:B------:R-:W0:Y:S01]  /*17c0*/  MUFU.RCP R14, R14 ;  /* 0x0000000e000e7308 */ /* 0x000e220000001000 */
[----:B------:R-:W-:Y:S01]  /*17d0*/  FSETP.GT.AND P0, PT, |R13|, 8.50705917302346158658e+37, PT ;  /* 0x7e8000000d00780b */ /* 0x000fe20003f04200 */
[----:B------:R-:W-:Y:S01]  /*17e0*/  @!P3 FMUL R19, R19, 16777216 ;  /* 0x4b8000001313b820 */ /* 0x000fe20000400000 */
[----:B------:R-:W-:Y:S01]  /*17f0*/  FSETP.NEU.AND P5, PT, R17, RZ, PT ;  /* 0x000000ff1100720b */ /* 0x000fe20003fad000 */
[----:B------:R-:W-:Y:S01]  /*1800*/  FMUL R15, R50, 0.25 ;  /* 0x3e800000320f7820 */ /* 0x000fe20000400000 */
[----:B------:R-:W-:Y:S01]  /*1810*/  FSEL R20, R18, R13, P0 ;  /* 0x0000000d12147208 */ /* 0x000fe20000000000 */
[----:B------:R-:W-:Y:S01]  /*1820*/  @!P3 FMUL R52, R52, 16777216 ;  /* 0x4b8000003434b820 */ /* 0x000fe20000400000 */
[----:B------:R-:W-:Y:S01]  /*1830*/  FSEL R51, R22, R51, P0 ;  /* 0x0000003316337208 */ /* 0x000fe20000000000 */
[----:B------:R-:W1:Y:S01]  /*1840*/  MUFU.RCP R19, R19 ;  /* 0x0000001300137308 */ /* 0x000e620000001000 */
[----:B------:R-:W-:Y:S01]  /*1850*/  FSETP.GEU.AND P0, PT, |R12|, 1.175494350822287508e-38, PT ;  /* 0x008000000c00780b */ /* 0x000fe20003f0e200 */
[----:B------:R-:W-:Y:S01]  /*1860*/  @!P2 FMUL R20, R20, 16777216 ;  /* 0x4b8000001414a820 */ /* 0x000fe20000400000 */
[C---:B------:R-:W-:Y:S01]  /*1870*/  FSETP.GT.AND P4, PT, |R12|.reuse, 8.50705917302346158658e+37, PT ;  /* 0x7e8000000c00780b */ /* 0x040fe20003f84200 */
[----:B------:R-:W-:Y:S01]  /*1880*/  FMUL R21, R12, 0.25 ;  /* 0x3e8000000c157820 */ /* 0x000fe20000400000 */
[----:B------:R-:W-:Y:S01]  /*1890*/  FADD R45, R46, R45 ;  /* 0x0000002d2e2d7221 */ /* 0x000fe20000000000 */
[----:B------:R-:W-:Y:S01]  /*18a0*/  @!P2 FMUL R51, R51, 16777216 ;  /* 0x4b8000003333a820 */ /* 0x000fe20000400000 */
[----:B------:R-:W-:Y:S01]  /*18b0*/  FSEL R50, R15, R50, P4 ;  /* 0x000000320f327208 */ /* 0x000fe20002000000 */
[----:B0-----:R-:W-:Y:S01]  /*18c0*/  FMUL R14, R14, R53 ;  /* 0x000000350e0e7220 */ /* 0x001fe20000400000 */
[----:B------:R-:W0:Y:S01]  /*18d0*/  MUFU.RCP R20, R20 ;  /* 0x0000001400147308 */ /* 0x000e220000001000 */
[----:B------:R-:W-:Y:S01]  /*18e0*/  FADD R15, R49, R12 ;  /* 0x0000000c310f7221 */ /* 0x000fe20000000000 */
[----:B------:R-:W-:Y:S01]  /*18f0*/  FSEL R21, R21, R12, P4 ;  /* 0x0000000c15157208 */ /* 0x000fe20002000000 */
[----:B------:R-:W-:Y:S01]  /*1900*/  FMUL R22, R49, 0.25 ;  /* 0x3e80000031167820 */ /* 0x000fe20000400000 */
[----:B------:R-:W-:Y:S01]  /*1910*/  FSEL R18, R14, RZ, P5 ;  /* 0x000000ff0e127208 */ /* 0x000fe20002800000 */
[----:B------:R-:W-:Y:S01]  /*1920*/  @!P0 FMUL R50, R50, 16777216 ;  /* 0x4b80000032328820 */ /* 0x000fe20000400000 */
[----:B------:R-:W-:Y:S01]  /*1930*/  FSETP.NEU.AND P5, PT, R8, RZ, PT ;  /* 0x000000ff0800720b */ /* 0x000fe20003fad000 */
[----:B-1----:R-:W-:Y:S01]  /*1940*/  FMUL R19, R19, R52 ;  /* 0x0000003413137220 */ /* 0x002fe20000400000 */
[----:B------:R-:W-:Y:S01]  /*1950*/  FSETP.GT.AND P3, PT, |R15|, 8.50705917302346158658e+37, PT ;  /* 0x7e8000000f00780b */ /* 0x000fe20003f64200 */
[----:B------:R-:W-:Y:S01]  /*1960*/  FFMA R16, R16, R18, R9 ;  /* 0x0000001210107223 */ /* 0x000fe20000000009 */
[----:B------:R-:W-:Y:S01]  /*1970*/  @!P0 FMUL R21, R21, 16777216 ;  /* 0x4b80000015158820 */ /* 0x000fe20000400000 */
[----:B------:R-:W-:Y:S01]  /*1980*/  FFMA R45, R18, R54, R45 ;  /* 0x00000036122d7223 */ /* 0x000fe2000000002d */
[----:B------:R-:W-:Y:S01]  /*1990*/  FSEL R19, R19, RZ, P5 ;  /* 0x000000ff13137208 */ /* 0x000fe20002800000 */
[--C-:B------:R-:W-:Y:S01]  /*19a0*/  FADD R7, R7, -R16.reuse ;  /* 0x8000001007077221 */ /* 0x100fe20000000000 */
[----:B------:R-:W-:Y:S01]  /*19b0*/  FSETP.GEU.AND P4, PT, |R15|, 1.175494350822287508e-38, PT ;  /* 0x008000000f00780b */ /* 0x000fe20003f8e200 */
[----:B------:R-:W-:Y:S01]  /*19c0*/  FADD R14, R48, R15 ;  /* 0x0000000f300e7221 */ /* 0x000fe20000000000 */
[----:B0-----:R-:W-:Y:S01]  /*19d0*/  FMUL R20, R20, R51 ;  /* 0x0000003314147220 */ /* 0x001fe20000400000 */
[----:B------:R-:W-:Y:S01]  /*19e0*/  FMUL R18, R7, R7 ;  /* 0x0000000707127220 */ /* 0x000fe20000400000 */
[----:B------:R-:W-:Y:S01]  /*19f0*/  FSETP.NEU.AND P0, PT, R13, RZ, PT ;  /* 0x000000ff0d00720b */ /* 0x000fe20003f0d000 */
[----:B------:R-:W-:Y:S01]  /*1a00*/  FFMA R7, R7, R19, R16 ;  /* 0x0000001307077223 */ /* 0x000fe20000000010 */
[----:B------:R-:W-:Y:S01]  /*1a10*/  FSEL R49, R22, R49, P3 ;  /* 0x0000003116317208 */ /* 0x000fe20001800000 */
[----:B------:R-:W-:Y:S01]  /*1a20*/  FMUL R22, R15, 0.25 ;  /* 0x3e8000000f167820 */ /* 0x000fe20000400000 */
[----:B------:R-:W-:Y:S01]  /*1a30*/  FMUL R9, R48, 0.25 ;  /* 0x3e80000030097820 */ /* 0x000fe20000400000 */
[----:B------:R-:W-:Y:S01]  /*1a40*/  FSEL R20, R20, RZ, P0 ;  /* 0x000000ff14147208 */ /* 0x000fe20000000000 */
[--C-:B------:R-:W-:Y:S01]  /*1a50*/  FADD R6, R6, -R7.reuse ;  /* 0x8000000706067221 */ /* 0x100fe20000000000 */
[----:B------:R-:W-:Y:S01]  /*1a60*/  FSETP.GT.AND P2, PT, |R14|, 8.50705917302346158658e+37, PT ;  /* 0x7e8000000e00780b */ /* 0x000fe20003f44200 */
[----:B------:R-:W0:Y:S01]  /*1a70*/  MUFU.RCP R21, R21 ;  /* 0x0000001500157308 */ /* 0x000e220000001000 */
[----:B------:R-:W-:Y:S01]  /*1a80*/  FSEL R22, R22, R15, P3 ;  /* 0x0000000f16167208 */ /* 0x000fe20001800000 */
[----:B------:R-:W-:Y:S01]  /*1a90*/  FFMA R16, R6, R20, R7 ;  /* 0x0000001406107223 */ /* 0x000fe20000000007 */
[----:B------:R-:W-:Y:S01]  /*1aa0*/  FSETP.GEU.AND P0, PT, |R14|, 1.175494350822287508e-38, PT ;  /* 0x008000000e00780b */ /* 0x000fe20003f0e200 */
[----:B------:R-:W-:Y:S01]  /*1ab0*/  FMUL R7, R6, R6 ;  /* 0x0000000606077220 */ /* 0x000fe20000400000 */
[----:B------:R-:W-:Y:S01]  /*1ac0*/  FSEL R48, R9, R48, P2 ;  /* 0x0000003009307208 */ /* 0x000fe20001000000 */
[----:B------:R-:W-:Y:S01]  /*1ad0*/  FMUL R9, R14, 0.25 ;  /* 0x3e8000000e097820 */ /* 0x000fe20000400000 */
[----:B------:R-:W-:Y:S01]  /*1ae0*/  FADD R6, R47, R14 ;  /* 0x0000000e2f067221 */ /* 0x000fe20000000000 */
[----:B------:R-:W-:Y:S01]  /*1af0*/  @!P4 FMUL R22, R22, 16777216 ;  /* 0x4b8000001616c820 */ /* 0x000fe20000400000 */
[----:B------:R-:W-:Y:S01]  /*1b00*/  @!P4 FMUL R49, R49, 16777216 ;  /* 0x4b8000003131c820 */ /* 0x000fe20000400000 */
[----:B------:R-:W-:Y:S01]  /*1b10*/  FMUL R8, R8, R7 ;  /* 0x0000000708087220 */ /* 0x000fe20000400000 */
[----:B------:R-:W-:Y:S01]  /*1b20*/  FSEL R9, R9, R14, P2 ;  /* 0x0000000e09097208 */ /* 0x000fe20001000000 */
[C---:B------:R-:W-:Y:S01]  /*1b30*/  FMUL R7, R6.reuse, 0.25 ;  /* 0x3e80000006077820 */ /* 0x040fe20000400000 */
[C---:B------:R-:W-:Y:S01]  /*1b40*/  FSETP.GEU.AND P4, PT, |R6|.reuse, 1.175494350822287508e-38, PT ;  /* 0x008000000600780b */ /* 0x040fe20003f8e200 */
[----:B------:R-:W1:Y:S01]  /*1b50*/  MUFU.RCP R22, R22 ;  /* 0x0000001600167308 */ /* 0x000e620000001000 */
[----:B------:R-:W-:Y:S01]  /*1b60*/  FSETP.GT.AND P2, PT, |R6|, 8.50705917302346158658e+37, PT ;  /* 0x7e8000000600780b */ /* 0x000fe20003f44200 */
[----:B------:R-:W-:Y:S01]  /*1b70*/  @!P0 FMUL R9, R9, 16777216 ;  /* 0x4b80000009098820 */ /* 0x000fe20000400000 */
[----:B------:R-:W-:Y:S01]  /*1b80*/  FADD R44, R44, R45 ;  /* 0x0000002d2c2c7221 */ /* 0x000fe20000000000 */
[----:B------:R-:W-:Y:S01]  /*1b90*/  FMUL R18, R17, R18 ;  /* 0x0000001211127220 */ /* 0x000fe20000400000 */
[----:B------:R-:W-:Y:S01]  /*1ba0*/  FSEL R17, R7, R6, P2 ;  /* 0x0000000607117208 */ /* 0x000fe20001000000 */
[----:B0-----:R-:W-:Y:S01]  /*1bb0*/  FMUL R21, R21, R50 ;  /* 0x0000003215157220 */ /* 0x001fe20000400000 */
[----:B------:R-:W-:Y:S01]  /*1bc0*/  FSETP.NEU.AND P3, PT, R12, RZ, PT ;  /* 0x000000ff0c00720b */ /* 0x000fe20003f6d000 */
[----:B------:R-:W0:Y:S01]  /*1bd0*/  MUFU.RCP R9, R9 ;  /* 0x0000000900097308 */ /* 0x000e220000001000 */
[----:B------:R-:W-:Y:S01]  /*1be0*/  FFMA R18, R19, R18, R44 ;  /* 0x0000001213127223 */ /* 0x000fe2000000002c */
[----:B------:R-:W-:Y:S01]  /*1bf0*/  FADD R5, R5, -R16 ;  /* 0x8000001005057221 */ /* 0x000fe20000000000 */
[----:B------:R-:W-:Y:S01]  /*1c00*/  FSEL R21, R21, RZ, P3 ;  /* 0x000000ff15157208 */ /* 0x000fe20001800000 */
[----:B------:R-:W-:Y:S01]  /*1c10*/  @!P4 FMUL R17, R17, 16777216 ;  /* 0x4b8000001111c820 */ /* 0x000fe20000400000 */
[----:B------:R-:W-:Y:S01]  /*1c20*/  FADD R43, R43, R18 ;  /* 0x000000122b2b7221 */ /* 0x000fe20000000000 */
[----:B------:R-:W-:Y:S01]  /*1c30*/  FMUL R18, R5, R5 ;  /* 0x0000000505127220 */ /* 0x000fe20000400000 */
[----:B------:R-:W-:Y:S01]  /*1c40*/  FSETP.NEU.AND P3, PT, R15, RZ, PT ;  /* 0x000000ff0f00720b */ /* 0x000fe20003f6d000 */
[----:B-1----:R-:W-:Y:S01]  /*1c50*/  FMUL R22, R22, R49 ;  /* 0x0000003116167220 */ /* 0x002fe20000400000 */
[----:B------:R-:W-:Y:S01]  /*1c60*/  FFMA R8, R20, R8, R43 ;  /* 0x0000000814087223 */ /* 0x000fe2000000002b */
[----:B------:R-:W-:Y:S01]  /*1c70*/  FFMA R5, R5, R21, R16 ;  /* 0x0000001505057223 */ /* 0x000fe20000000010 */
[----:B------:R-:W1:Y:S01]  /*1c80*/  MUFU.RCP R17, R17 ;  /* 0x0000001100117308 */ /* 0x000e620000001000 */
[----:B------:R-:W-:Y:S01]  /*1c90*/  FMUL R20, R47, 0.25 ;  /* 0x3e8000002f147820 */ /* 0x000fe20000400000 */
[----:B------:R-:W-:Y:S01]  /*1ca0*/  @!P0 FMUL R48, R48, 16777216 ;  /* 0x4b80000030308820 */ /* 0x000fe20000400000 */
[----:B------:R-:W-:Y:S01]  /*1cb0*/  FADD R8, R41, R8 ;  /* 0x0000000829087221 */ /* 0x000fe20000000000 */
[----:B------:R-:W-:Y:S01]  /*1cc0*/  FMUL R18, R13, R18 ;  /* 0x000000120d127220 */ /* 0x000fe20000400000 */
[----:B------:R-:W-:Y:S01]  /*1cd0*/  FSEL R22, R22, RZ, P3 ;  /* 0x000000ff16167208 */ /* 0x000fe20001800000 */
[--C-:B------:R-:W-:Y:S01]  /*1ce0*/  FADD R16, R4, -R5.reuse ;  /* 0x8000000504107221 */ /* 0x100fe20000000000 */
[----:B------:R-:W-:Y:S01]  /*1cf0*/  FSEL R20, R20, R47, P2 ;  /* 0x0000002f14147208 */ /* 0x000fe20001000000 */
[----:B0-----:R-:W-:Y:S01]  /*1d00*/  FMUL R48, R9, R48 ;  /* 0x0000003009307220 */ /* 0x001fe20000400000 */
[----:B------:R-:W-:Y:S01]  /*1d10*/  FFMA R21, R21, R18, R8 ;  /* 0x0000001215157223 */ /* 0x000fe20000000008 */
[----:B------:R-:W-:Y:S01]  /*1d20*/  FMUL R9, R16, R16 ;  /* 0x0000001010097220 */ /* 0x000fe20000400000 */
[----:B------:R-:W-:Y:S01]  /*1d30*/  FSETP.NEU.AND P0, PT, R14, RZ, PT ;  /* 0x000000ff0e00720b */ /* 0x000fe20003f0d000 */
[----:B------:R-:W-:Y:S01]  /*1d40*/  FFMA R16, R16, R22, R5 ;  /* 0x0000001610107223 */ /* 0x000fe20000000005 */
[----:B------:R-:W-:Y:S01]  /*1d50*/  FADD R13, R6, R6 ;  /* 0x00000006060d7221 */ /* 0x000fe20000000000 */
[----:B------:R-:W-:Y:S01]  /*1d60*/  FADD R21, R40, R21 ;  /* 0x0000001528157221 */ /* 0x000fe20000000000 */
[----:B------:R-:W-:Y:S01]  /*1d70*/  FMUL R9, R12, R9 ;  /* 0x000000090c097220 */ /* 0x000fe20000400000 */
[----:B------:R-:W-:Y:S01]  /*1d80*/  @!P4 FMUL R20, R20, 16777216 ;  /* 0x4b8000001414c820 */ /* 0x000fe20000400000 */
[----:B------:R-:W-:Y:S01]  /*1d90*/  FSEL R48, R48, RZ, P0 ;  /* 0x000000ff30307208 */ /* 0x000fe20000000000 */
[--C-:B------:R-:W-:Y:S01]  /*1da0*/  FADD R5, R3, -R16.reuse ;  /* 0x8000001003057221 */ /* 0x100fe20000000000 */
[----:B------:R-:W-:Y:S01]  /*1db0*/  FSETP.GEU.AND P3, PT, |R13|, 1.175494350822287508e-38, PT ;  /* 0x008000000d00780b */ /* 0x000fe20003f6e200 */
[----:B------:R-:W-:Y:S01]  /*1dc0*/  FFMA R22, R22, R9, R21 ;  /* 0x0000000916167223 */ /* 0x000fe20000000015 */
[----:B-1----:R-:W-:Y:S01]  /*1dd0*/  FMUL R17, R17, R20 ;  /* 0x0000001411117220 */ /* 0x002fe20000400000 */
[C---:B------:R-:W-:Y:S01]  /*1de0*/  FFMA R9, R5.reuse, R48, R16 ;  /* 0x0000003005097223 */ /* 0x040fe20000000010 */
[----:B------:R-:W-:Y:S01]  /*1df0*/  FSETP.NEU.AND P2, PT, R6, RZ, PT ;  /* 0x000000ff0600720b */ /* 0x000fe20003f4d000 */
[----:B------:R-:W-:Y:S01]  /*1e00*/  FMUL R8, R5, R5 ;  /* 0x0000000505087220 */ /* 0x000fe20000400000 */
[C---:B------:R-:W-:Y:S01]  /*1e10*/  FMUL R16, R13.reuse, 0.25 ;  /* 0x3e8000000d107820 */ /* 0x040fe20000400000 */
[----:B------:R-:W-:Y:S01]  /*1e20*/  FSETP.GT.AND P0, PT, |R13|, 8.50705917302346158658e+37, PT ;  /* 0x7e8000000d00780b */ /* 0x000fe20003f04200 */
[--C-:B------:R-:W-:Y:S01]  /*1e30*/  FADD R12, R2, -R9.reuse ;  /* 0x80000009020c7221 */ /* 0x100fe20000000000 */
[----:B------:R-:W-:Y:S01]  /*1e40*/  FSEL R17, R17, RZ, P2 ;  /* 0x000000ff11117208 */ /* 0x000fe20001000000 */
[----:B------:R-:W-:Y:S01]  /*1e50*/  FMUL R8, R15, R8 ;  /* 0x000000080f087220 */ /* 0x000fe20000400000 */
[----:B------:R-:W-:Y:S01]  /*1e60*/  FSEL R15, R16, R13, P0 ;  /* 0x0000000d100f7208 */ /* 0x000fe20000000000 */
[----:B------:R-:W-:Y:S01]  /*1e70*/  FADD R11, R11, R22 ;  /* 0x000000160b0b7221 */ /* 0x000fe20000000000 */
[C---:B------:R-:W-:Y:S01]  /*1e80*/  FMUL R5, R12.reuse, R12 ;  /* 0x0000000c0c057220 */ /* 0x040fe20000400000 */
[----:B------:R-:W-:Y:S01]  /*1e90*/  FFMA R9, R12, R17, R9 ;  /* 0x000000110c097223 */ /* 0x000fe20000000009 */
[----:B------:R-:W-:Y:S01]  /*1ea0*/  FSEL R12, R7, R6, P0 ;  /* 0x00000006070c7208 */ /* 0x000fe20000000000 */
[----:B------:R-:W-:Y:S01]  /*1eb0*/  @!P3 FMUL R15, R15, 16777216 ;  /* 0x4b8000000f0fb820 */ /* 0x000fe20000400000 */
[----:B------:R-:W-:Y:S01]  /*1ec0*/  FFMA R11, R48, R8, R11 ;  /* 0x00000008300b7223 */ /* 0x000fe2000000000b */
[----:B------:R-:W-:Y:S01]  /*1ed0*/  FMUL R5, R14, R5 ;  /* 0x000000050e057220 */ /* 0x000fe20000400000 */
[----:B------:R-:W0:Y:S01]  /*1ee0*/  SHFL.BFLY PT, R8, R9, 0x10, 0x1f ;  /* 0x0e001f0009087f89 */ /* 0x000e2200000e0000 */
[----:B------:R-:W-:Y:S01]  /*1ef0*/  @!P3 FMUL R12, R12, 16777216 ;  /* 0x4b8000000c0cb820 */ /* 0x000fe20000400000 */
[----:B------:R-:W-:Y:S01]  /*1f00*/  FADD R10, R10, R11 ;  /* 0x0000000b0a0a7221 */ /* 0x000fe20000000000 */
[----:B------:R-:W1:Y:S01]  /*1f10*/  MUFU.RCP R15, R15 ;  /* 0x0000000f000f7308 */ /* 0x000e620000001000 */
[C---:B------:R-:W-:Y:S01]  /*1f20*/  FADD R11, R13.reuse, R13 ;  /* 0x0000000d0d0b7221 */ /* 0x040fe20000000000 */
[----:B------:R-:W-:Y:S01]  /*1f30*/  FSETP.NEU.AND P2, PT, R13, RZ, PT ;  /* 0x000000ff0d00720b */ /* 0x000fe20003f4d000 */
[----:B------:R-:W-:Y:S01]  /*1f40*/  FFMA R5, R17, R5, R10 ;  /* 0x0000000511057223 */ /* 0x000fe2000000000a */
[----:B------:R-:W2:Y:S01]  /*1f50*/  S2R R37, SR_TID.X ;  /* 0x0000000000257919 */ /* 0x000ea20000002100 */
[C---:B------:R-:W-:Y:S01]  /*1f60*/  FMUL R14, R11.reuse, 0.25 ;  /* 0x3e8000000b0e7820 */ /* 0x040fe20000400000 */
[C---:B------:R-:W-:Y:S01]  /*1f70*/  FSETP.GEU.AND P3, PT, |R11|.reuse, 1.175494350822287508e-38, PT ;  /* 0x008000000b00780b */ /* 0x040fe20003f6e200 */
[----:B------:R-:W-:Y:S01]  /*1f80*/  IMAD.MOV.U32 R46, RZ, RZ, 0x39aaaaab ;  /* 0x39aaaaabff2e7424 */ /* 0x000fe200078e00ff */
[----:B------:R-:W3:Y:S01]  /*1f90*/  SHFL.BFLY PT, R10, R5, 0x10, 0x1f ;  /* 0x0e001f00050a7f89 */ /* 0x000ee200000e0000 */
[----:B------:R-:W-:Y:S01]  /*1fa0*/  FSETP.GT.AND P0, PT, |R11|, 8.50705917302346158658e+37, PT ;  /* 0x7e8000000b00780b */ /* 0x000fe20003f04200 */
[----:B------:R-:W-:Y:S01]  /*1fb0*/  IMAD.MOV.U32 R47, RZ, RZ, -0x800000 ;  /* 0xff800000ff2f7424 */ /* 0x000fe200078e00ff */
[----:B------:R-:W-:Y:S01]  /*1fc0*/  MOV R52, 0x7f800000 ;  /* 0x7f80000000347802 */ /* 0x000fe20000000f00 */
[----:B------:R-:W-:Y:S01]  /*1fd0*/  IMAD.MOV.U32 R50, RZ, RZ, 0x7f800000 ;  /* 0x7f800000ff327424 */ /* 0x000fe200078e00ff */
[----:B------:R-:W-:Y:S01]  /*1fe0*/  FSEL R16, R16, R13, P0 ;  /* 0x0000000d10107208 */ /* 0x000fe20000000000 */
[----:B------:R-:W-:Y:S01]  /*1ff0*/  IMAD.MOV.U32 R54, RZ, RZ, -0x800000 ;  /* 0xff800000ff367424 */ /* 0x000fe200078e00ff */
[----:B------:R-:W-:Y:S01]  /*2000*/  UMOV UR4, 0xfffffe00 ;  /* 0xfffffe0000047882 */ /* 0x000fe20000000000 */
[----:B-1----:R-:W-:Y:S01]  /*2010*/  FMUL R12, R15, R12 ;  /* 0x0000000c0f0c7220 */ /* 0x002fe20000400000 */
[----:B------:R-:W-:Y:S01]  /*2020*/  FSEL R15, R14, R11, P0 ;  /* 0x0000000b0e0f7208 */ /* 0x000fe20000000000 */
[----:B------:R-:W-:Y:S01]  /*2030*/  IMAD.MOV.U32 R55, RZ, RZ, -0x800000 ;  /* 0xff800000ff377424 */ /* 0x000fe200078e00ff */
[----:B------:R-:W-:Y:S01]  /*2040*/  @!P3 FMUL R16, R16, 16777216 ;  /* 0x4b8000001010b820 */ /* 0x000fe20000400000 */
[----:B------:R-:W-:Y:S01]  /*2050*/  IMAD.MOV.U32 R41, RZ, RZ, -0x800000 ;  /* 0xff800000ff297424 */ /* 0x000fe200078e00ff */
[----:B------:R-:W-:Y:S01]  /*2060*/  FSEL R12, R12, RZ, P2 ;  /* 0x000000ff0c0c7208 */ /* 0x000fe20001000000 */
[----:B0-----:R-:W-:Y:S01]  /*2070*/  FADD R8, -R9, R8 ;  /* 0x0000000809087221 */ /* 0x001fe20000000100 */
[----:B------:R-:W-:Y:S01]  /*2080*/  @!P3 FMUL R15, R15, 16777216 ;  /* 0x4b8000000f0fb820 */ /* 0x000fe20000400000 */
[----:B------:R-:W-:Y:S01]  /*2090*/  FSETP.NEU.AND P2, PT, R11, RZ, PT ;  /* 0x000000ff0b00720b */ /* 0x000fe20003f4d000 */
[----:B------:R-:W-:Y:S01]  /*20a0*/  IMAD.MOV.U32 R51, RZ, RZ, -0x800000 ;  /* 0xff800000ff337424 */ /* 0x000fe200078e00ff */
[C---:B------:R-:W-:Y:S01]  /*20b0*/  FMUL R7, R8.reuse, R8 ;  /* 0x0000000808077220 */ /* 0x040fe20000400000 */
[----:B------:R-:W-:Y:S01]  /*20c0*/  FFMA R8, R8, R12, R9 ;  /* 0x0000000c08087223 */ /* 0x000fe20000000009 */
[----:B--2---:R-:W-:Y:S01]  /*20d0*/  SHF.R.U32.HI R36, RZ, 0x3, R37 ;  /* 0x00000003ff247819 */ /* 0x004fe20000011625 */
[----:B------:R-:W0:Y:S01]  /*20e0*/  MUFU.RCP R15, R15 ;  /* 0x0000000f000f7308 */ /* 0x000e220000001000 */
[----:B------:R-:W-:Y:S01]  /*20f0*/  FMUL R7, R6, R7 ;  /* 0x0000000706077220 */ /* 0x000fe20000400000 */
[----:B------:R-:W-:Y:S01]  /*2100*/  LOP3.LUT R38, R37, 0x3f, RZ, 0xc0, !PT ;  /* 0x0000003f25267812 */ /* 0x000fe200078ec0ff */
[----:B------:R-:W1:Y:S01]  /*2110*/  SHFL.BFLY PT, R9, R8, 0x8, 0x1f ;  /* 0x0d001f0008097f89 */ /* 0x000e6200000e0000 */
[----:B---3--:R-:W-:Y:S01]  /*2120*/  FADD R5, R5, R10 ;  /* 0x0000000a05057221 */ /* 0x008fe20000000000 */
[----:B------:R-:W-:Y:S01]  /*2130*/  LOP3.LUT R36, R36, 0x4, RZ, 0xc0, !PT ;  /* 0x0000000424247812 */ /* 0x000fe200078ec0ff */
[----:B------:R-:W-:Y:S01]  /*2140*/  IMAD.MOV.U32 R48, RZ, RZ, -0x800000 ;  /* 0xff800000ff307424 */ /* 0x000fe200078e00ff */
[----:B------:R-:W-:Y:S01]  /*2150*/  UMOV UR5, 0xffffffff ;  /* 0xffffffff00057882 */ /* 0x000fe20000000000 */
[----:B------:R-:W-:Y:S01]  /*2160*/  FFMA R5, R12, R7, R5 ;  /* 0x000000070c057223 */ /* 0x000fe20000000005 */
[----:B------:R-:W-:Y:S01]  /*2170*/  FADD R12, R11, R11 ;  /* 0x0000000b0b0c7221 */ /* 0x000fe20000000000 */
[----:B------:R-:W-:-:S02]  /*2180*/  IMAD.MOV.U32 R40, RZ, RZ, -0x800000 ;  /* 0xff800000ff287424 */ /* 0x000fc400078e00ff */
[----:B------:R-:W-:Y:S01]  /*2190*/  IMAD.MOV.U32 R42, RZ, RZ, -0x800000 ;  /* 0xff800000ff2a7424 */ /* 0x000fe200078e00ff */
[----:B------:R-:W2:Y:S01]  /*21a0*/  SHFL.BFLY PT, R6, R5, 0x8, 0x1f ;  /* 0x0d001f0005067f89 */ /* 0x000ea200000e0000 */
[C---:B------:R-:W-:Y:S01]  /*21b0*/  FSETP.GEU.AND P3, PT, |R12|.reuse, 1.175494350822287508e-38, PT ;  /* 0x008000000c00780b */ /* 0x040fe20003f6e200 */
[C---:B------:R-:W-:Y:S01]  /*21c0*/  FMUL R17, R12.reuse, 0.25 ;  /* 0x3e8000000c117820 */ /* 0x040fe20000400000 */
[----:B0-----:R-:W-:Y:S01]  /*21d0*/  FMUL R16, R15, R16 ;  /* 0x000000100f107220 */ /* 0x001fe20000400000 */
[----:B------:R-:W-:Y:S01]  /*21e0*/  FSETP.GT.AND P0, PT, |R12|, 8.50705917302346158658e+37, PT ;  /* 0x7e8000000c00780b */ /* 0x000fe20003f04200 */
[----:B------:R-:W-:Y:S02]  /*21f0*/  IMAD.MOV.U32 R56, RZ, RZ, 0x7f800000 ;  /* 0x7f800000ff387424 */ /* 0x000fe400078e00ff */
[----:B------:R-:W-:Y:S01]  /*2200*/  IMAD.MOV.U32 R43, RZ, RZ, 0x7f800000 ;  /* 0x7f800000ff2b7424 */ /* 0x000fe200078e00ff */
[----:B------:R-:W-:Y:S01]  /*2210*/  FSEL R16, R16, RZ, P2 ;  /* 0x000000ff10107208 */ /* 0x000fe20001000000 */
[----:B------:R-:W-:Y:S01]  /*2220*/  IMAD.MOV.U32 R44, RZ, RZ, 0x7f800000 ;  /* 0x7f800000ff2c7424 */ /* 0x000fe200078e00ff */
[----:B------:R-:W-:Y:S01]  /*2230*/  FSEL R15, R17, R12, P0 ;  /* 0x0000000c110f7208 */ /* 0x000fe20000000000 */
[----:B------:R-:W-:Y:S01]  /*2240*/  IMAD.MOV.U32 R45, RZ, RZ, 0x7f800000 ;  /* 0x7f800000ff2d7424 */ /* 0x000fe200078e00ff */
[----:B------:R-:W-:Y:S01]  /*2250*/  FSEL R14, R14, R11, P0 ;  /* 0x0000000b0e0e7208 */ /* 0x000fe20000000000 */
[----:B------:R-:W-:Y:S01]  /*2260*/  IMAD.MOV.U32 R53, RZ, RZ, 0x7f800000 ;  /* 0x7f800000ff357424 */ /* 0x000fe200078e00ff */
[----:B-1----:R-:W-:Y:S01]  /*2270*/  FADD R9, -R8, R9 ;  /* 0x0000000908097221 */ /* 0x002fe20000000100 */
[----:B------:R-:W-:Y:S01]  /*2280*/  @!P3 FMUL R15, R15, 16777216 ;  /* 0x4b8000000f0fb820 */ /* 0x000fe20000400000 */
[----:B------:R-:W-:Y:S01]  /*2290*/  FSETP.NEU.AND P2, PT, R12, RZ, PT ;  /* 0x000000ff0c00720b */ /* 0x000fe20003f4d000 */
[----:B------:R-:W-:Y:S01]  /*22a0*/  @!P3 FMUL R14, R14, 16777216 ;  /* 0x4b8000000e0eb820 */ /* 0x000fe20000400000 */
[C---:B------:R-:W-:Y:S01]  /*22b0*/  FFMA R8, R9.reuse, R16, R8 ;  /* 0x0000001009087223 */ /* 0x040fe20000000008 */
[----:B------:R-:W-:Y:S01]  /*22c0*/  FMUL R10, R9, R9 ;  /* 0x00000009090a7220 */ /* 0x000fe20000400000 */
[----:B------:R-:W-:Y:S01]  /*22d0*/  FADD R9, R12, R12 ;  /* 0x0000000c0c097221 */ /* 0x000fe20000000000 */
[----:B------:R-:W0:Y:S01]  /*22e0*/  MUFU.RCP R15, R15 ;  /* 0x0000000f000f7308 */ /* 0x000e220000001000 */
[----:B------:R-:W-:Y:S01]  /*22f0*/  IMAD.MOV.U32 R49, RZ, RZ, 0x7f800000 ;  /* 0x7f800000ff317424 */ /* 0x000fe200078e00ff */
[----:B------:R-:W1:Y:S01]  /*2300*/  SHFL.BFLY PT, R7, R8, 0x4, 0x1f ;  /* 0x0c801f0008077f89 */ /* 0x000e6200000e0000 */
[----:B--2---:R-:W-:Y:S01]  /*2310*/  FADD R5, R5, R6 ;  /* 0x0000000605057221 */ /* 0x004fe20000000000 */
[----:B------:R-:W-:Y:S01]  /*2320*/  FMUL R10, R13, R10 ;  /* 0x0000000a0d0a7220 */ /* 0x000fe20000400000 */
[----:B------:R-:W-:-:S02]  /*2330*/  FSETP.GEU.AND P3, PT, |R9|, 1.175494350822287508e-38, PT ;  /* 0x008000000900780b */ /* 0x000fc40003f6e200 */
[C---:B------:R-:W-:Y:S01]  /*2340*/  FSETP.GT.AND P0, PT, |R9|.reuse, 8.50705917302346158658e+37, PT ;  /* 0x7e8000000900780b */ /* 0x040fe20003f04200 */
[----:B------:R-:W-:Y:S01]  /*2350*/  FFMA R5, R16, R10, R5 ;  /* 0x0000000a10057223 */ /* 0x000fe20000000005 */
[----:B------:R-:W-:-:S04]  /*2360*/  FMUL R16, R9, 0.25 ;  /* 0x3e80000009107820 */ /* 0x000fc80000400000 */
[----:B------:R-:W2:Y:S01]  /*2370*/  SHFL.BFLY PT, R6, R5, 0x4, 0x1f ;  /* 0x0c801f0005067f89 */ /* 0x000ea200000e0000 */
[----:B------:R-:W-:Y:S01]  /*2380*/  FSEL R13, R16, R9, P0 ;  /* 0x00000009100d7208 */ /* 0x000fe20000000000 */
[----:B0-----:R-:W-:-:S04]  /*2390*/  FMUL R14, R15, R14 ;  /* 0x0000000e0f0e7220 */ /* 0x001fc80000400000 */
[----:B------:R-:W-:Y:S01]  /*23a0*/  @!P3 FMUL R13, R13, 16777216 ;  /* 0x4b8000000d0db820 */ /* 0x000fe20000400000 */
[----:B------:R-:W-:-:S05]  /*23b0*/  FSEL R14, R14, RZ, P2 ;  /* 0x000000ff0e0e7208 */ /* 0x000fca0001000000 */
[----:B------:R-:W0:Y:S01]  /*23c0*/  MUFU.RCP R13, R13 ;  /* 0x0000000d000d7308 */ /* 0x000e220000001000 */
[----:B-1----:R-:W-:-:S04]  /*23d0*/  FADD R7, -R8, R7 ;  /* 0x0000000708077221 */ /* 0x002fc80000000100 */
[C---:B------:R-:W-:Y:S01]  /*23e0*/  FFMA R8, R7.reuse, R14, R8 ;  /* 0x0000000e07087223 */ /* 0x040fe20000000008 */
[----:B------:R-:W-:-:S04]  /*23f0*/  FMUL R10, R7, R7 ;  /* 0x00000007070a7220 */ /* 0x000fc80000400000 */
[----:B------:R-:W1:Y:S01]  /*2400*/  SHFL.BFLY PT, R7, R8, 0x2, 0x1f ;  /* 0x0c401f0008077f89 */ /* 0x000e6200000e0000 */
[----:B------:R-:W-:Y:S01]  /*2410*/  FMUL R10, R11, R10 ;  /* 0x0000000a0b0a7220 */ /* 0x000fe20000400000 */
[----:B--2---:R-:W-:-:S04]  /*2420*/  FADD R5, R5, R6 ;  /* 0x0000000605057221 */ /* 0x004fc80000000000 */
[----:B------:R-:W-:Y:S01]  /*2430*/  FFMA R5, R14, R10, R5 ;  /* 0x0000000a0e057223 */ /* 0x000fe20000000005 */
[----:B------:R-:W-:Y:S01]  /*2440*/  FSEL R10, R17, R12, P0 ;  /* 0x0000000c110a7208 */ /* 0x000fe20000000000 */
[C---:B------:R-:W-:Y:S01]  /*2450*/  FADD R14, R9.reuse, R9 ;  /* 0x00000009090e7221 */ /* 0x040fe20000000000 */
[----:B------:R-:W-:Y:S02]  /*2460*/  FSETP.NEU.AND P0, PT, R9, RZ, PT ;  /* 0x000000ff0900720b */ /* 0x000fe40003f0d000 */
[----:B------:R-:W2:Y:S01]  /*2470*/  SHFL.BFLY PT, R6, R5, 0x2, 0x1f ;  /* 0x0c401f0005067f89 */ /* 0x000ea200000e0000 */
[----:B------:R-:W-:Y:S01]  /*2480*/  @!P3 FMUL R10, R10, 16777216 ;  /* 0x4b8000000a0ab820 */ /* 0x000fe20000400000 */
[C---:B------:R-:W-:Y:S01]  /*2490*/  FSETP.GEU.AND P2, PT, |R14|.reuse, 1.175494350822287508e-38, PT ;  /* 0x008000000e00780b */ /* 0x040fe20003f4e200 */
[----:B------:R-:W-:Y:S01]  /*24a0*/  FMUL R11, R14, 0.25 ;  /* 0x3e8000000e0b7820 */ /* 0x000fe20000400000 */
[----:B------:R-:W-:Y:S01]  /*24b0*/  LOP3.LUT P3, RZ, R37, 0x1f, RZ, 0xc0, !PT ;  /* 0x0000001f25ff7812 */ /* 0x000fe2000786c0ff */
[----:B0-----:R-:W-:-:S05]  /*24c0*/  FMUL R10, R13, R10 ;  /* 0x0000000a0d0a7220 */ /* 0x001fca0000400000 */
[----:B------:R-:W-:Y:S02]  /*24d0*/  FSEL R10, R10, RZ, P0 ;  /* 0x000000ff0a0a7208 */ /* 0x000fe40000000000 */
[----:B------:R-:W-:Y:S01]  /*24e0*/  FSETP.GT.AND P0, PT, |R14|, 8.50705917302346158658e+37, PT ;  /* 0x7e8000000e00780b */ /* 0x000fe20003f04200 */
[----:B-1----:R-:W-:-:S03]  /*24f0*/  FADD R7, -R8, R7 ;  /* 0x0000000708077221 */ /* 0x002fc60000000100 */
[----:B------:R-:W-:Y:S01]  /*2500*/  FSEL R11, R11, R14, P0 ;  /* 0x0000000e0b0b7208 */ /* 0x000fe20000000000 */
[C---:B------:R-:W-:Y:S01]  /*2510*/  FFMA R8, R7.reuse, R10, R8 ;  /* 0x0000000a07087223 */ /* 0x040fe20000000008 */
[----:B------:R-:W-:Y:S01]  /*2520*/  FMUL R7, R7, R7 ;  /* 0x0000000707077220 */ /* 0x000fe20000400000 */
[----:B------:R-:W-:Y:S01]  /*2530*/  FSEL R16, R16, R9, P0 ;  /* 0x0000000910107208 */ /* 0x000fe20000000000 */
[----:B------:R-:W-:Y:S01]  /*2540*/  @!P3 STS [R36+0x10], R14 ;  /* 0x0000100e2400b388 */ /* 0x000fe20000000800 */
[----:B------:R-:W-:Y:S01]  /*2550*/  @!P2 FMUL R11, R11, 16777216 ;  /* 0x4b8000000b0ba820 */ /* 0x000fe20000400000 */
[----:B------:R-:W-:Y:S01]  /*2560*/  FMUL R7, R12, R7 ;  /* 0x000000070c077220 */ /* 0x000fe20000400000 */
[----:B------:R-:W-:Y:S01]  /*2570*/  FSETP.NEU.AND P0, PT, R14, RZ, PT ;  /* 0x000000ff0e00720b */ /* 0x000fe20003f0d000 */
[----:B--2---:R-:W-:Y:S01]  /*2580*/  FADD R5, R5, R6 ;  /* 0x0000000605057221 */ /* 0x004fe20000000000 */
[----:B------:R-:W-:Y:S01]  /*2590*/  @!P2 FMUL R16, R16, 16777216 ;  /* 0x4b8000001010a820 */ /* 0x000fe20000400000 */
[----:B------:R-:W-:Y:S01]  /*25a0*/  ISETP.GE.AND P2, PT, R37, 0x2, PT ;  /* 0x000000022500780c */ /* 0x000fe20003f46270 */
[----:B------:R-:W0:Y:S01]  /*25b0*/  MUFU.RCP R11, R11 ;  /* 0x0000000b000b7308 */ /* 0x000e220000001000 */
[----:B------:R-:W-:-:S02]  /*25c0*/  FFMA R5, R10, R7, R5 ;  /* 0x000000070a057223 */ /* 0x000fc40000000005 */
[----:B------:R-:W1:Y:S04]  /*25d0*/  SHFL.BFLY PT, R7, R8, 0x1, 0x1f ;  /* 0x0c201f0008077f89 */ /* 0x000e6800000e0000 */
[----:B------:R-:W2:Y:S01]  /*25e0*/  SHFL.BFLY PT, R6, R5, 0x1, 0x1f ;  /* 0x0c201f0005067f89 */ /* 0x000ea200000e0000 */
[----:B0-----:R-:W-:-:S05]  /*25f0*/  FMUL R16, R11, R16 ;  /* 0x000000100b107220 */ /* 0x001fca0000400000 */
[----:B------:R-:W-:Y:S01]  /*2600*/  FSEL R16, R16, RZ, P0 ;  /* 0x000000ff10107208 */ /* 0x000fe20000000000 */
[----:B-1----:R-:W-:-:S04]  /*2610*/  FADD R7, -R8, R7 ;  /* 0x0000000708077221 */ /* 0x002fc80000000100 */
[----:B------:R-:W-:Y:S01]  /*2620*/  FMUL R10, R7, R7 ;  /* 0x00000007070a7220 */ /* 0x000fe20000400000 */
[----:B--2---:R-:W-:-:S03]  /*2630*/  FADD R5, R5, R6 ;  /* 0x0000000605057221 */ /* 0x004fc60000000000 */
[----:B------:R-:W-:Y:S01]  /*2640*/  FMUL R10, R9, R10 ;  /* 0x0000000a090a7220 */ /* 0x000fe20000400000 */
[----:B------:R-:W-:-:S03]  /*2650*/  FFMA R9, R7, R16, R8 ;  /* 0x0000001007097223 */ /* 0x000fc60000000008 */
[----:B------:R-:W-:Y:S02]  /*2660*/  FFMA R11, R16, R10, R5 ;  /* 0x0000000a100b7223 */ /* 0x000fe40000000005 */
[----:B------:R-:W-:Y:S04]  /*2670*/  @!P3 STS [R36], R9 ;  /* 0x000000092400b388 */ /* 0x000fe80000000800 */
[----:B------:R0:W-:Y:S04]  /*2680*/  @!P3 STS [R36+0x8], R11 ;  /* 0x0000080b2400b388 */ /* 0x0001e80000000800 */
[----:B------:R-:W-:Y:S01]  /*2690*/  BAR.SYNC.DEFER_BLOCKING 0x0 ;  /* 0x0000000000007b1d */ /* 0x000fe20000010000 */
[----:B0-----:R-:W-:-:S05]  /*26a0*/  LOP3.LUT R11, R37, 0x1, RZ, 0xc0, !PT ;  /* 0x00000001250b7812 */ /* 0x001fca00078ec0ff */
[----:B------:R-:W0:Y:S04]  /*26b0*/  @!P2 LDS R4, [R37.X4+0x10] ;  /* 0x000010002504a984 */ /* 0x000e280000004800 */
[----:B------:R-:W1:Y:S04]  /*26c0*/  @!P2 LDS R3, [R37.X4] ;  /* 0x000000002503a984 */ /* 0x000e680000004800 */
[----:B------:R-:W-:Y:S04]  /*26d0*/  @!P2 LDS R2, [R37.X4+0x8] ;  /* 0x000008002502a984 */ /* 0x000fe80000004800 */
[----:B0-----:R-:W0:Y:S04]  /*26e0*/  SHFL.BFLY PT, R7, R4, 0x1, 0x1f ;  /* 0x0c201f0004077f89 */ /* 0x001e2800000e0000 */
[----:B-1----:R-:W1:Y:S01]  /*26f0*/  SHFL.BFLY PT, R6, R3, 0x1, 0x1f ;  /* 0x0c201f0003067f89 */ /* 0x002e6200000e0000 */
[----:B0-----:R-:W-:-:S04]  /*2700*/  FADD R8, R4, R7 ;  /* 0x0000000704087221 */ /* 0x001fc80000000000 */
[C---:B------:R-:W-:Y:S01]  /*2710*/  FMUL R5, R8.reuse, 0.25 ;  /* 0x3e80000008057820 */ /* 0x040fe20000400000 */
[C---:B------:R-:W-:Y:S01]  /*2720*/  FSETP.GEU.AND P4, PT, |R8|.reuse, 1.175494350822287508e-38, PT ;  /* 0x008000000800780b */ /* 0x040fe20003f8e200 */
[----:B-1----:R-:W-:Y:S01]  /*2730*/  FADD R6, -R3, R6 ;  /* 0x0000000603067221 */ /* 0x002fe20000000100 */
[----:B------:R-:W-:-:S04]  /*2740*/  FSETP.GT.AND P0, PT, |R8|, 8.50705917302346158658e+37, PT ;  /* 0x7e8000000800780b */ /* 0x000fc80003f04200 */
[----:B------:R-:W-:Y:S02]  /*2750*/  FSEL R9, R5, R8, P0 ;  /* 0x0000000805097208 */ /* 0x000fe40000000000 */
[----:B------:R-:W0:Y:S05]  /*2760*/  SHFL.BFLY PT, R5, R2, 0x1, 0x1f ;  /* 0x0c201f0002057f89 */ /* 0x000e2a00000e0000 */
[----:B------:R-:W-:Y:S02]  /*2770*/  @!P4 FMUL R9, R9, 16777216 ;  /* 0x4b8000000909c820 */ /* 0x000fe40000400000 */
[----:B------:R-:W-:Y:S01]  /*2780*/  @P0 FMUL R7, R7, 0.25 ;  /* 0x3e80000007070820 */ /* 0x000fe20000400000 */
[----:B------:R-:W-:Y:S01]  /*2790*/  ISETP.NE.U32.AND P0, PT, R11, 0x1, PT ;  /* 0x000000010b00780c */ /* 0x000fe20003f05070 */
[----:B------:R-:W1:Y:S02]  /*27a0*/  MUFU.RCP R10, R9 ;  /* 0x00000009000a7308 */ /* 0x000e640000001000 */
[----:B------:R-:W-:Y:S01]  /*27b0*/  @!P4 FMUL R7, R7, 16777216 ;  /* 0x4b8000000707c820 */ /* 0x000fe20000400000 */
[----:B------:R-:W-:-:S02]  /*27c0*/  FSETP.NEU.AND P4, PT, R8, RZ, PT ;  /* 0x000000ff0800720b */ /* 0x000fc40003f8d000 */
[----:B------:R-:W-:Y:S01]  /*27d0*/  ISETP.LT.AND P0, PT, R37, 0x2, P0 ;  /* 0x000000022500780c */ /* 0x000fe20000701270 */
[----:B0-----:R-:W-:Y:S01]  /*27e0*/  FADD R5, R2, R5 ;  /* 0x0000000502057221 */ /* 0x001fe20000000000 */
[----:B-1----:R-:W-:Y:S01]  /*27f0*/  FMUL R10, R10, R7 ;  /* 0x000000070a0a7220 */ /* 0x002fe20000400000 */
[----:B------:R-:W-:-:S10]  /*2800*/  FMUL R7, R6, R6 ;  /* 0x0000000606077220 */ /* 0x000fd40000400000 */
[----:B------:R-:W-:Y:S01]  /*2810*/  @P0 STS [R37.X4+0x10], R8 ;  /* 0x0000100825000388 */ /* 0x000fe20000004800 */
[----:B------:R-:W-:Y:S01]  /*2820*/  FSEL R10, R10, RZ, P4 ;  /* 0x000000ff0a0a7208 */ /* 0x000fe20002000000 */
[----:B------:R-:W-:-:S04]  /*2830*/  FMUL R7, R4, R7 ;  /* 0x0000000704077220 */ /* 0x000fc80000400000 */
[----:B------:R-:W-:Y:S01]  /*2840*/  FFMA R6, R6, R10, R3 ;  /* 0x0000000a06067223 */ /* 0x000fe20000000003 */
[----:B------:R-:W-:Y:S01]  /*2850*/  FFMA R10, R10, R7, R5 ;  /* 0x000000070a0a7223 */ /* 0x000fe20000000005 */
[----:B------:R-:W-:Y:S02]  /*2860*/  IMAD.MOV.U32 R3, RZ, RZ, 0x20 ;  /* 0x00000020ff037424 */ /* 0x000fe400078e00ff */
[----:B------:R-:W-:Y:S01]  /*2870*/  IMAD.MOV.U32 R5, RZ, RZ, 0x10 ;  /* 0x00000010ff057424 */ /* 0x000fe200078e00ff */
[----:B------:R-:W-:Y:S01]  /*2880*/  @P0 STS [R37.X4], R6 ;  /* 0x0000000625000388 */ /* 0x000fe20000004800 */
[----:B------:R-:W-:-:S03]  /*2890*/  IMAD.WIDE.U32 R2, R38, R3, c[0x0][0x168] ;  /* 0x00005a0026027625 */ /* 0x000fc600078e0003 */
[----:B------:R-:W-:Y:S01]  /*28a0*/  @P0 STS [R37.X4+0x8], R10 ;  /* 0x0000080a25000388 */ /* 0x000fe20000004800 */
[----:B------:R-:W-:-:S03]  /*28b0*/  IMAD.WIDE.U32 R4, R38, R5, c[0x0][0x170] ;  /* 0x00005c0026047625 */ /* 0x000fc600078e0005 */
[----:B------:R-:W-:Y:S01]  /*28c0*/  BAR.SYNC.DEFER_BLOCKING 0x0 ;  /* 0x0000000000007b1d */ /* 0x000fe20000010000 */
[----:B------:R-:W-:Y:S02]  /*28d0*/  IADD3 R32, P4, R2, 0xc010, RZ ;  /* 0x0000c01002207810 */ /* 0x000fe40007f9e0ff */
[----:B------:R-:W-:-:S03]  /*28e0*/  IADD3 R2, P5, R4, 0x4800, RZ ;  /* 0x0000480004027810 */ /* 0x000fc60007fbe0ff */
[----:B------:R-:W-:Y:S02]  /*28f0*/  IMAD.X R33, RZ, RZ, R3, P4 ;  /* 0x000000ffff217224 */ /* 0x000fe400020e0603 */
[----:B------:R-:W-:Y:S01]  /*2900*/  IMAD.X R3, RZ, RZ, R5, P5 ;  /* 0x000000ffff037224 */ /* 0x000fe200028e0605 */
[----:B------:R-:W0:Y:S04]  /*2910*/  LDS R7, [0x8] ;  /* 0x00000800ff077984 */ /* 0x000e280000000800 */
[----:B------:R-:W1:Y:S01]  /*2920*/  LDS R39, [RZ] ;  /* 0x00000000ff277984 */ /* 0x000e620000000800 */
[----:B0-----:R-:W-:-:S06]  /*2930*/  FFMA R46, R46, R7, 9.9999999747524270788e-07 ;  /* 0x358637bd2e2e7423 */ /* 0x001fcc0000000007 */
[----:B-1----:R-:W0:Y:S02]  /*2940*/  MUFU.RSQ R46, R46 ;  /* 0x0000002e002e7308 */ /* 0x002e240000001400 */
.L_x_3:
[----:B------:R-:W-:Y:S01]  /*2950*/  IMAD.U32 R13, RZ, RZ, UR4 ;  /* 0x00000004ff0d7e24 */ /* 0x000fe2000f8e00ff */
[----:B------:R-:W2:Y:S01]  /*2960*/  LDG.E.EL.128 R4, [R2.64+0x1800] ;  /* 0x0018000602047981 */ /* 0x000ea2000c2e1d00 */
[----:B------:R-:W-:-:S03]  /*2970*/  IMAD.MOV.U32 R57, RZ, RZ, 0x2 ;  /* 0x00000002ff397424 */ /* 0x000fc600078e00ff */
[----:B------:R-:W-:Y:S01]  /*2980*/  IADD3 R58, R0, 0x200, R13 ;  /* 0x00000200003a7810 */ /* 0x000fe20007ffe00d */
[----:B------:R-:W-:Y:S01]  /*2990*/  CS2R R16, SRZ ;  /* 0x0000000000107805 */ /* 0x000fe2000001ff00 */
[----:B------:R-:W3:Y:S01]  /*29a0*/  LDG.E.EL.128 R12, [R2.64] ;  /* 0x00000006020c7981 */ /* 0x000ee2000c2e1d00 */
[----:B------:R-:W-:Y:S02]  /*29b0*/  CS2R R18, SRZ ;  /* 0x0000000000127805 */ /* 0x000fe4000001ff00 */
[----:B------:R-:W-:Y:S01]  /*29c0*/  IMAD.WIDE R34, R58, R57, c[0x0][0x1a0] ;  /* 0x000068003a227625 */ /* 0x000fe200078e0239 */
[----:B------:R-:W4:Y:S04]  /*29d0*/  LDG.E.EL.128 R20, [R32.64+-0x3010] ;  /* 0xffcff00620147981 */ /* 0x000f28000c2e1d00 */
[----:B------:R3:W5:Y:S04]  /*29e0*/  @!P1 LDG.E.EF.128 R16, [R34.64] ;  /* 0x0000000622109981 */ /* 0x000768000c0e1d00 */
[----:B------:R-:W5:Y:S04]  /*29f0*/  LDG.E.EL.128 R8, [R32.64+-0x10] ;  /* 0xfffff00620087981 */ /* 0x000f68000c2e1d00 */
[----:B------:R-:W5:Y:S04]  /*2a00*/  LDG.E.EL.128 R24, [R32.64] ;  /* 0x0000000620187981 */ /* 0x000f68000c2e1d00 */
[----:B------:R-:W5:Y:S01]  /*2a10*/  LDG.E.EL.128 R28, [R32.64+-0x3000] ;  /* 0xffd00006201c7981 */ /* 0x000f62000c2e1d00 */
[----:B------:R-:W-:Y:S01]  /*2a20*/  FSETP.NAN.AND P4, PT, R44, R44, PT ;  /* 0x0000002c2c00720b */ /* 0x000fe20003f88000 */
[----:B------:R-:W-:-:S04]  /*2a30*/  UIADD3 UR4, UP0, UR4, 0x200, URZ ;  /* 0x0000020004047890 */ /* 0x000fc8000ff1e03f */
[----:B------:R-:W-:Y:S02]  /*2a40*/  UIADD3.X UR5, URZ, UR5, URZ, UP0, !UPT ;  /* 0x000000053f057290 */ /* 0x000fe400087fe43f */
[----:B------:R-:W-:-:S04]  /*2a50*/  UISETP.GE.U32.AND UP0, UPT, UR4, 0xa00, UPT ;  /* 0x00000a000400788c */ /* 0x000fc8000bf06070 */
[----:B------:R-:W-:Y:S01]  /*2a60*/  UISETP.GE.U32.AND.EX UP0, UPT, UR5, URZ, UPT, UP0 ;  /* 0x0000003f0500728c */ /* 0x000fe2000bf06100 */
[C---:B--2---:R-:W-:Y:S01]  /*2a70*/  PRMT R59, R4.reuse, 0x7632, R59 ;  /* 0x00007632043b7816 */ /* 0x044fe2000000003b */
[----:B------:R-:W-:-:S04]  /*2a80*/  IMAD.U32 R63, R4, 0x10000, RZ ;  /* 0x00010000043f7824 */ /* 0x000fc800078e00ff */
[----:B------:R-:W-:Y:S01]  /*2a90*/  IMAD.U32 R4, R59, 0x10000, RZ ;  /* 0x000100003b047824 */ /* 0x000fe200078e00ff */
[C---:B------:R-:W-:Y:S01]  /*2aa0*/  PRMT R59, R5.reuse, 0x7632, R59 ;  /* 0x00007632053b7816 */ /* 0x040fe2000000003b */
[----:B---3--:R-:W-:Y:S01]  /*2ab0*/  IMAD.U32 R35, R12, 0x10000, RZ ;  /* 0x000100000c237824 */ /* 0x008fe200078e00ff */
[----:B------:R-:W-:-:S03]  /*2ac0*/  SHF.L.U32 R65, R5, 0x10, RZ ;  /* 0x0000001005417819 */ /* 0x000fc600000006ff */
[----:B------:R-:W-:Y:S01]  /*2ad0*/  IMAD.U32 R34, R59, 0x10000, RZ ;  /* 0x000100003b227824 */ /* 0x000fe200078e00ff */
[--C-:B----4-:R-:W-:Y:S01]  /*2ae0*/  FADD R20, R20, R35.reuse ;  /* 0x0000002314147221 */ /* 0x110fe20000000000 */
[----:B------:R-:W-:Y:S01]  /*2af0*/  PRMT R35, R12, 0x7632, R35 ;  /* 0x000076320c237816 */ /* 0x000fe20000000023 */
[----:B-----5:R-:W-:Y:S01]  /*2b00*/  IMAD.U32 R60, R17, 0x10000, RZ ;  /* 0x00010000113c7824 */ /* 0x020fe200078e00ff */
[C---:B------:R-:W-:Y:S01]  /*2b10*/  PRMT R12, R14.reuse, 0x7632, R12 ;  /* 0x000076320e0c7816 */ /* 0x040fe2000000000c */
[----:B------:R-:W-:Y:S01]  /*2b20*/  IMAD.U32 R59, R13, 0x10000, RZ ;  /* 0x000100000d3b7824 */ /* 0x000fe200078e00ff */
[----:B------:R-:W-:Y:S01]  /*2b30*/  FADD R34, R11, R34 ;  /* 0x000000220b227221 */ /* 0x000fe20000000000 */
[----:B------:R-:W-:Y:S01]  /*2b40*/  IMAD.U32 R11, R14, 0x10000, RZ ;  /* 0x000100000e0b7824 */ /* 0x000fe200078e00ff */
[----:B------:R-:W-:Y:S01]  /*2b50*/  FADD R10, R10, R65 ;  /* 0x000000410a0a7221 */ /* 0x000fe20000000000 */
[----:B------:R-:W-:Y:S01]  /*2b60*/  IMAD.U32 R14, R35, 0x10000, RZ ;  /* 0x00010000230e7824 */ /* 0x000fe200078e00ff */
[----:B------:R-:W-:Y:S01]  /*2b70*/  FADD R35, -R39, R60 ;  /* 0x0000003c27237221 */ /* 0x000fe20000000100 */
[--C-:B------:R-:W-:Y:S01]  /*2b80*/  FADD R22, R22, R59.reuse ;  /* 0x0000003b16167221 */ /* 0x100fe20000000000 */
[----:B------:R-:W-:Y:S01]  /*2b90*/  PRMT R59, R13, 0x7632, R59 ;  /* 0x000076320d3b7816 */ /* 0x000fe2000000003b */
[----:B------:R-:W-:Y:S01]  /*2ba0*/  FADD R10, R10, 1 ;  /* 0x3f8000000a0a7421 */ /* 0x000fe20000000000 */
[----:B0-----:R-:W-:Y:S01]  /*2bb0*/  FMUL R35, R46, R35 ;  /* 0x000000232e237220 */ /* 0x001fe20000400000 */
[----:B------:R-:W-:Y:S01]  /*2bc0*/  PRMT R17, R17, 0x7632, R17 ;  /* 0x0000763211117816 */ /* 0x000fe20000000011 */
[----:B------:R-:W-:Y:S01]  /*2bd0*/  FADD R21, R21, R14 ;  /* 0x0000000e15157221 */ /* 0x000fe20000000000 */
[----:B------:R-:W-:Y:S01]  /*2be0*/  IMAD.U32 R60, R59, 0x10000, RZ ;  /* 0x000100003b3c7824 */ /* 0x000fe200078e00ff */
[----:B------:R-:W-:Y:S01]  /*2bf0*/  FFMA R10, R35, R10, R22 ;  /* 0x0000000a230a7223 */ /* 0x000fe20000000016 */
[----:B------:R-:W-:-:S02]  /*2c00*/  IMAD.U32 R14, R16, 0x10000, RZ ;  /* 0x00010000100e7824 */ /* 0x000fc400078e00ff */
[----:B------:R-:W-:Y:S01]  /*2c10*/  IMAD.U32 R22, R17, 0x10000, RZ ;  /* 0x0001000011167824 */ /* 0x000fe200078e00ff */
[----:B------:R-:W-:Y:S01]  /*2c20*/  FADD R8, R8, R63 ;  /* 0x0000003f08087221 */ /* 0x000fe20000000000 */
[----:B------:R-:W-:Y:S01]  /*2c30*/  FADD R60, R23, R60 ;  /* 0x0000003c173c7221 */ /* 0x000fe20000000000 */
[C---:B------:R-:W-:Y:S01]  /*2c40*/  FADD R17, -R39.reuse, R14 ;  /* 0x0000000e27117221 */ /* 0x040fe20000000100 */
[----:B------:R-:W-:Y:S01]  /*2c50*/  FADD R23, -R39, R22 ;  /* 0x0000001627177221 */ /* 0x000fe20000000100 */
[----:B------:R-:W-:Y:S01]  /*2c60*/  FADD R8, R8, 1 ;  /* 0x3f80000008087421 */ /* 0x000fe20000000000 */
[-C--:B------:R-:W-:Y:S01]  /*2c70*/  FSETP.GEU.AND P5, PT, R44, R10.reuse, PT ;  /* 0x0000000a2c00720b */ /* 0x080fe20003fae000 */
[----:B------:R-:W-:Y:S01]  /*2c80*/  FMUL R17, R46, R17 ;  /* 0x000000112e117220 */ /* 0x000fe20000400000 */
[----:B------:R-:W-:Y:S01]  /*2c90*/  FADD R34, R34, 1 ;  /* 0x3f80000022227421 */ /* 0x000fe20000000000 */
[----:B------:R-:W-:Y:S01]  /*2ca0*/  FMUL R23, R46, R23 ;  /* 0x000000172e177220 */ /* 0x000fe20000400000 */
[----:B------:R-:W-:Y:S01]  /*2cb0*/  FSEL R35, R44, R10, !P5 ;  /* 0x0000000a2c237208 */ /* 0x000fe20006800000 */
[----:B------:R-:W-:Y:S01]  /*2cc0*/  FFMA R20, R17, R8, R20 ;  /* 0x0000000811147223 */ /* 0x000fe20000000014 */
[----:B------:R-:W-:Y:S01]  /*2cd0*/  FSETP.GT.AND P5, PT, R55, R10, PT ;  /* 0x0000000a3700720b */ /* 0x000fe20003fa4000 */
[----:B------:R-:W-:Y:S01]  /*2ce0*/  FFMA R8, R23, R34, R60 ;  /* 0x0000002217087223 */ /* 0x000fe2000000003c */
[----:B------:R-:W-:-:S02]  /*2cf0*/  PRMT R16, R16, 0x7632, R16 ;  /* 0x0000763210107816 */ /* 0x000fc40000000010 */
[----:B------:R-:W-:Y:S02]  /*2d00*/  FSEL R14, R55, R10, P5 ;  /* 0x0000000a370e7208 */ /* 0x000fe40002800000 */
[-C--:B------:R-:W-:Y:S01]  /*2d10*/  FSETP.GEU.AND P5, PT, R45, R8.reuse, PT ;  /* 0x000000082d00720b */ /* 0x080fe20003fae000 */
[----:B------:R-:W-:Y:S01]  /*2d20*/  IMAD.U32 R16, R16, 0x10000, RZ ;  /* 0x0001000010107824 */ /* 0x000fe200078e00ff */
[----:B------:R-:W-:Y:S02]  /*2d30*/  @!P1 FSEL R44, R44, R35, P4 ;  /* 0x000000232c2c9208 */ /* 0x000fe40002000000 */
[----:B------:R-:W-:Y:S02]  /*2d40*/  FSETP.NAN.AND P4, PT, R55, R55, PT ;  /* 0x000000373700720b */ /* 0x000fe40003f88000 */
[----:B------:R-:W-:Y:S02]  /*2d50*/  FSEL R22, R45, R8, !P5 ;  /* 0x000000082d167208 */ /* 0x000fe40006800000 */
[----:B------:R-:W-:Y:S01]  /*2d60*/  FSETP.GT.AND P5, PT, R47, R20, PT ;  /* 0x000000142f00720b */ /* 0x000fe20003fa4000 */
[----:B------:R-:W-:Y:S01]  /*2d70*/  FADD R9, R9, R4 ;  /* 0x0000000409097221 */ /* 0x000fe20000000000 */
[----:B------:R-:W-:Y:S01]  /*2d80*/  @!P1 FSEL R55, R55, R14, P4 ;  /* 0x0000000e37379208 */ /* 0x000fe20002000000 */
[----:B------:R-:W-:Y:S01]  /*2d90*/  FADD R17, -R39, R16 ;  /* 0x0000001027117221 */ /* 0x000fe20000000100 */
[----:B------:R-:W-:-:S02]  /*2da0*/  FSETP.NAN.AND P4, PT, R47, R47, PT ;  /* 0x0000002f2f00720b */ /* 0x000fc40003f88000 */
[----:B------:R-:W-:Y:S01]  /*2db0*/  FSEL R16, R47, R20, P5 ;  /* 0x000000142f107208 */ /* 0x000fe20002800000 */
[C---:B------:R-:W-:Y:S01]  /*2dc0*/  IMAD.U32 R5, R6.reuse, 0x10000, RZ ;  /* 0x0001000006057824 */ /* 0x040fe200078e00ff */
[----:B------:R-:W-:Y:S01]  /*2dd0*/  PRMT R4, R6, 0x7632, R4 ;  /* 0x0000763206047816 */ /* 0x000fe20000000004 */
[----:B------:R-:W-:Y:S01]  /*2de0*/  FADD R9, R9, 1 ;  /* 0x3f80000009097421 */ /* 0x000fe20000000000 */
[----:B------:R-:W-:Y:S01]  /*2df0*/  PRMT R6, R7, 0x7632, R6 ;  /* 0x0000763207067816 */ /* 0x000fe20000000006 */
[----:B------:R-:W-:Y:S01]  /*2e00*/  FMUL R14, R46, R17 ;  /* 0x000000112e0e7220 */ /* 0x000fe20000400000 */
[----:B------:R-:W-:Y:S01]  /*2e10*/  FSETP.GT.AND P6, PT, R41, R8, PT ;  /* 0x000000082900720b */ /* 0x000fe20003fc4000 */
[----:B------:R-:W-:Y:S01]  /*2e20*/  IMAD.U32 R7, R7, 0x10000, RZ ;  /* 0x0001000007077824 */ /* 0x000fe200078e00ff */
[----:B------:R-:W-:Y:S01]  /*2e30*/  @!P1 FSEL R47, R47, R16, P4 ;  /* 0x000000102f2f9208 */ /* 0x000fe20002000000 */
[----:B------:R-:W-:Y:S01]  /*2e40*/  IMAD.U32 R16, R19, 0x10000, RZ ;  /* 0x0001000013107824 */ /* 0x000fe200078e00ff */
[C---:B------:R-:W-:Y:S01]  /*2e50*/  FSEL R34, R41.reuse, R8, P6 ;  /* 0x0000000829227208 */ /* 0x040fe20003000000 */
[----:B------:R-:W-:Y:S01]  /*2e60*/  FFMA R21, R14, R9, R21 ;  /* 0x000000090e157223 */ /* 0x000fe20000000015 */
[----:B------:R-:W-:Y:S01]  /*2e70*/  FSETP.NAN.AND P5, PT, R41, R41, PT ;  /* 0x000000292900720b */ /* 0x000fe20003fa8000 */
[----:B------:R-:W-:Y:S01]  /*2e80*/  FADD R26, R26, R7 ;  /* 0x000000071a1a7221 */ /* 0x000fe20000000000 */
[C---:B------:R-:W-:Y:S01]  /*2e90*/  PRMT R13, R15.reuse, 0x7632, R13 ;  /* 0x000076320f0d7816 */ /* 0x040fe2000000000d */
[----:B------:R-:W-:Y:S01]  /*2ea0*/  IMAD.U32 R15, R15, 0x10000, RZ ;  /* 0x000100000f0f7824 */ /* 0x000fe200078e00ff */
[----:B------:R-:W-:Y:S01]  /*2eb0*/  FADD R7, -R39, R16 ;  /* 0x0000001027077221 */ /* 0x000fe20000000100 */
[----:B------:R-:W-:Y:S01]  /*2ec0*/  @!P1 FSEL R41, R41, R34, P5 ;  /* 0x0000002229299208 */ /* 0x000fe20002800000 */
[----:B------:R-:W-:Y:S01]  /*2ed0*/  IMAD.U32 R4, R4, 0x10000, RZ ;  /* 0x0001000004047824 */ /* 0x000fe200078e00ff */
[----:B------:R-:W-:Y:S01]  /*2ee0*/  FSETP.GT.AND P5, PT, R54, R21, PT ;  /* 0x000000153600720b */ /* 0x000fe20003fa4000 */
[----:B------:R-:W-:Y:S01]  /*2ef0*/  FADD R30, R30, R15 ;  /* 0x0000000f1e1e7221 */ /* 0x000fe20000000000 */
[----:B------:R-:W-:Y:S01]  /*2f00*/  FADD R26, R26, 1 ;  /* 0x3f8000001a1a7421 */ /* 0x000fe20000000000 */
[----:B------:R-:W-:Y:S01]  /*2f10*/  FMUL R7, R46, R7 ;  /* 0x000000072e077220 */ /* 0x000fe20000400000 */
[----:B------:R-:W-:Y:S01]  /*2f20*/  FSETP.NAN.AND P6, PT, R45, R45, PT ;  /* 0x0000002d2d00720b */ /* 0x000fe20003fc8000 */
[----:B------:R-:W-:Y:S01]  /*2f30*/  FADD R25, R25, R4 ;  /* 0x0000000419197221 */ /* 0x000fe20000000000 */
[----:B------:R-:W-:Y:S01]  /*2f40*/  FSEL R17, R54, R21, P5 ;  /* 0x0000001536117208 */ /* 0x000fe20002800000 */
[----:B------:R-:W-:Y:S01]  /*2f50*/  IMAD.U32 R4, R13, 0x10000, RZ ;  /* 0x000100000d047824 */ /* 0x000fe200078e00ff */
[----:B------:R-:W-:Y:S01]  /*2f60*/  PRMT R9, R18, 0x7632, R9 ;  /* 0x0000763212097816 */ /* 0x000fe20000000009 */
[----:B------:R-:W-:Y:S01]  /*2f70*/  FFMA R13, R7, R26, R30 ;  /* 0x0000001a070d7223 */ /* 0x000fe2000000001e */
[----:B------:R-:W-:Y:S01]  /*2f80*/  FSETP.NAN.AND P5, PT, R54, R54, PT ;  /* 0x000000363600720b */ /* 0x000fe20003fa8000 */
[----:B------:R-:W-:Y:S01]  /*2f90*/  IMAD.U32 R18, R18, 0x10000, RZ ;  /* 0x0001000012127824 */ /* 0x000fe200078e00ff */
[----:B------:R-:W-:-:S02]  /*2fa0*/  @!P1 FSEL R45, R45, R22, P6 ;  /* 0x000000162d2d9208 */ /* 0x000fc40003000000 */
[----:B------:R-:W-:Y:S01]  /*2fb0*/  FSETP.GEU.AND P6, PT, R56, R20, PT ;  /* 0x000000143800720b */ /* 0x000fe20003fce000 */
[----:B------:R-:W-:Y:S01]  /*2fc0*/  FADD R24, R24, R5 ;  /* 0x0000000518187221 */ /* 0x000fe20000000000 */
[----:B------:R-:W-:Y:S01]  /*2fd0*/  @!P1 FSEL R54, R54, R17, P5 ;  /* 0x0000001136369208 */ /* 0x000fe20002800000 */
[----:B------:R-:W-:Y:S01]  /*2fe0*/  FADD R5, -R39, R18 ;  /* 0x0000001227057221 */ /* 0x000fe20000000100 */
[----:B------:R-:W-:Y:S02]  /*2ff0*/  FSETP.GEU.AND P5, PT, R52, R13, PT ;  /* 0x0000000d3400720b */ /* 0x000fe40003fae000 */
[C---:B------:R-:W-:Y:S02]  /*3000*/  FSETP.NAN.AND P4, PT, R56.reuse, R56, PT ;  /* 0x000000383800720b */ /* 0x040fe40003f88000 */
[----:B------:R-:W-:Y:S02]  /*3010*/  FSEL R23, R56, R20, !P6 ;  /* 0x0000001438177208 */ /* 0x000fe40007000000 */
[----:B------:R-:W-:Y:S01]  /*3020*/  FSETP.GEU.AND P6, PT, R43, R21, PT ;  /* 0x000000152b00720b */ /* 0x000fe20003fce000 */
[----:B------:R-:W-:Y:S01]  /*3030*/  FADD R28, R28, R11 ;  /* 0x0000000b1c1c7221 */ /* 0x000fe20000000000 */
[----:B------:R-:W-:Y:S01]  /*3040*/  PRMT R14, R19, 0x7632, R14 ;  /* 0x00007632130e7816 */ /* 0x000fe2000000000e */
[----:B------:R-:W-:Y:S01]  /*3050*/  FADD R24, R24, 1 ;  /* 0x3f80000018187421 */ /* 0x000fe20000000000 */
[----:B------:R-:W-:Y:S01]  /*3060*/  FMUL R5, R46, R5 ;  /* 0x000000052e057220 */ /* 0x000fe20000400000 */
[----:B------:R-:W-:Y:S01]  /*3070*/  FADD R16, R31, R4 ;  /* 0x000000041f107221 */ /* 0x000fe20000000000 */
[----:B------:R-:W-:Y:S01]  /*3080*/  FSEL R15, R52, R13, !P5 ;  /* 0x0000000d340f7208 */ /* 0x000fe20006800000 */
[----:B------:R-:W-:Y:S01]  /*3090*/  IMAD.U32 R4, R9, 0x10000, RZ ;  /* 0x0001000009047824 */ /* 0x000fe200078e00ff */
[----:B------:R-:W-:-:S02]  /*30a0*/  @!P1 FSEL R56, R56, R23, P4 ;  /* 0x0000001738389208 */ /* 0x000fc40002000000 */
[----:B------:R-:W-:Y:S02]  /*30b0*/  FSETP.GT.AND P5, PT, R40, R13, PT ;  /* 0x0000000d2800720b */ /* 0x000fe40003fa4000 */
[C---:B------:R-:W-:Y:S02]  /*30c0*/  FSEL R22, R43.reuse, R21, !P6 ;  /* 0x000000152b167208 */ /* 0x040fe40007000000 */
[----:B------:R-:W-:Y:S01]  /*30d0*/  FSETP.NAN.AND P4, PT, R43, R43, PT ;  /* 0x0000002b2b00720b */ /* 0x000fe20003f88000 */
[----:B------:R-:W-:Y:S01]  /*30e0*/  IMAD.U32 R6, R6, 0x10000, RZ ;  /* 0x0001000006067824 */ /* 0x000fe200078e00ff */
[----:B------:R-:W-:Y:S01]  /*30f0*/  SHF.L.U32 R12, R12, 0x10, RZ ;  /* 0x000000100c0c7819 */ /* 0x000fe200000006ff */
[----:B------:R-:W-:Y:S01]  /*3100*/  FFMA R24, R5, R24, R28 ;  /* 0x0000001805187223 */ /* 0x000fe2000000001c */
[----:B------:R-:W-:Y:S01]  /*3110*/  IMAD.U32 R14, R14, 0x10000, RZ ;  /* 0x000100000e0e7824 */ /* 0x000fe200078e00ff */
[----:B------:R-:W-:Y:S01]  /*3120*/  FADD R5, -R39, R4 ;  /* 0x0000000427057221 */ /* 0x000fe20000000100 */
[----:B------:R-:W-:-:S02]  /*3130*/  FSEL R17, R40, R13, P5 ;  /* 0x0000000d28117208 */ /* 0x000fc40002800000 */
[----:B------:R-:W-:Y:S02]  /*3140*/  @!P1 FSEL R43, R43, R22, P4 ;  /* 0x000000162b2b9208 */ /* 0x000fe40002000000 */
[----:B------:R-:W-:Y:S01]  /*3150*/  FSETP.NAN.AND P5, PT, R40, R40, PT ;  /* 0x000000282800720b */ /* 0x000fe20003fa8000 */
[----:B------:R-:W-:Y:S01]  /*3160*/  FADD R27, R27, R6 ;  /* 0x000000061b1b7221 */ /* 0x000fe20000000000 */
[----:B------:R-:W-:Y:S01]  /*3170*/  FSETP.NAN.AND P4, PT, R52, R52, PT ;  /* 0x000000343400720b */ /* 0x000fe20003f88000 */
[----:B------:R-:W-:Y:S01]  /*3180*/  FADD R7, -R39, R14 ;  /* 0x0000000e27077221 */ /* 0x000fe20000000100 */
[----:B------:R-:W-:Y:S01]  /*3190*/  FADD R12, R29, R12 ;  /* 0x0000000c1d0c7221 */ /* 0x000fe20000000000 */
[----:B------:R-:W-:Y:S01]  /*31a0*/  FADD R6, R25, 1 ;  /* 0x3f80000019067421 */ /* 0x000fe20000000000 */
[----:B------:R-:W-:Y:S01]  /*31b0*/  FMUL R5, R46, R5 ;  /* 0x000000052e057220 */ /* 0x000fe20000400000 */
[----:B------:R-:W-:Y:S01]  /*31c0*/  @!P1 FSEL R40, R40, R17, P5 ;  /* 0x0000001128289208 */ /* 0x000fe20002800000 */
[----:B------:R-:W-:Y:S01]  /*31d0*/  FADD R4, R27, 1 ;  /* 0x3f8000001b047421 */ /* 0x000fe20000000000 */
[----:B------:R-:W-:Y:S01]  /*31e0*/  @!P1 FSEL R52, R52, R15, P4 ;  /* 0x0000000f34349208 */ /* 0x000fe20002000000 */
[----:B------:R-:W-:Y:S01]  /*31f0*/  FMUL R7, R46, R7 ;  /* 0x000000072e077220 */ /* 0x000fe20000400000 */
[----:B------:R-:W-:Y:S01]  /*3200*/  FSETP.GEU.AND P5, PT, R53, R24, PT ;  /* 0x000000183500720b */ /* 0x000fe20003fae000 */
[----:B------:R-:W-:Y:S01]  /*3210*/  FFMA R9, R5, R6, R12 ;  /* 0x0000000605097223 */ /* 0x000fe2000000000c */
[----:B------:R-:W-:-:S02]  /*3220*/  FSETP.GT.AND P4, PT, R51, R24, PT ;  /* 0x000000183300720b */ /* 0x000fc40003f84000 */
[----:B------:R-:W-:Y:S01]  /*3230*/  F2FP.BF16.PACK_AB R5, R8, R10 ;  /* 0x0000000a0805723e */ /* 0x000fe200000010ff */
[----:B------:R-:W-:Y:S01]  /*3240*/  FFMA R11, R7, R4, R16 ;  /* 0x00000004070b7223 */ /* 0x000fe20000000010 */
[CC--:B------:R-:W-:Y:S02]  /*3250*/  FSEL R8, R53.reuse, R24.reuse, !P5 ;  /* 0x0000001835087208 */ /* 0x0c0fe40006800000 */
[----:B------:R-:W-:Y:S02]  /*3260*/  FSETP.NAN.AND P5, PT, R53, R53, PT ;  /* 0x000000353500720b */ /* 0x000fe40003fa8000 */
[C---:B------:R-:W-:Y:S02]  /*3270*/  FSEL R10, R51.reuse, R24, P4 ;  /* 0x00000018330a7208 */ /* 0x040fe40002000000 */
[----:B------:R-:W-:Y:S02]  /*3280*/  FSETP.NAN.AND P4, PT, R51, R51, PT ;  /* 0x000000333300720b */ /* 0x000fe40003f88000 */
[----:B------:R-:W-:-:S02]  /*3290*/  @!P1 FSEL R53, R53, R8, P5 ;  /* 0x0000000835359208 */ /* 0x000fc40002800000 */
[-C--:B------:R-:W-:Y:S02]  /*32a0*/  FSETP.GEU.AND P5, PT, R50, R11.reuse, PT ;  /* 0x0000000b3200720b */ /* 0x080fe40003fae000 */
[----:B------:R-:W-:Y:S02]  /*32b0*/  @!P1 FSEL R51, R51, R10, P4 ;  /* 0x0000000a33339208 */ /* 0x000fe40002000000 */
[----:B------:R-:W-:Y:S02]  /*32c0*/  FSETP.GT.AND P4, PT, R42, R11, PT ;  /* 0x0000000b2a00720b */ /* 0x000fe40003f84000 */
[----:B------:R-:W-:Y:S02]  /*32d0*/  F2FP.BF16.PACK_AB R7, R11, R13 ;  /* 0x0000000d0b07723e */ /* 0x000fe400000010ff */
[-C--:B------:R-:W-:Y:S02]  /*32e0*/  FSEL R13, R50, R11.reuse, !P5 ;  /* 0x0000000b320d7208 */ /* 0x080fe40006800000 */
[----:B------:R-:W-:-:S02]  /*32f0*/  FSEL R11, R42, R11, P4 ;  /* 0x0000000b2a0b7208 */ /* 0x000fc40002000000 */
[----:B------:R-:W-:Y:S01]  /*3300*/  FSETP.NAN.AND P4, PT, R42, R42, PT ;  /* 0x0000002a2a00720b */ /* 0x000fe20003f88000 */
[----:B------:R-:W-:Y:S01]  /*3310*/  IMAD.WIDE R58, R58, R57, c[0x0][0x1a8] ;  /* 0x00006a003a3a7625 */ /* 0x000fe200078e0239 */
[----:B------:R-:W-:Y:S02]  /*3320*/  F2FP.BF16.PACK_AB R4, R21, R20 ;  /* 0x000000141504723e */ /* 0x000fe400000010ff */
[----:B------:R-:W-:Y:S02]  /*3330*/  F2FP.BF16.PACK_AB R6, R9, R24 ;  /* 0x000000180906723e */ /* 0x000fe400000010ff */
[----:B------:R-:W-:Y:S02]  /*3340*/  @!P1 FSEL R42, R42, R11, P4 ;  /* 0x0000000b2a2a9208 */ /* 0x000fe40002000000 */
[C---:B------:R-:W-:Y:S01]  /*3350*/  FSETP.GEU.AND P4, PT, R49.reuse, R9, PT ;  /* 0x000000093100720b */ /* 0x040fe20003f8e000 */
[----:B------:R0:W-:Y:S01]  /*3360*/  @!P1 STG.E.128 [R58.64], R4 ;  /* 0x000000043a009986 */ /* 0x0001e2000c101d06 */
[----:B------:R-:W-:-:S02]  /*3370*/  FSETP.NAN.AND P6, PT, R49, R49, PT ;  /* 0x000000313100720b */ /* 0x000fc40003fc8000 */
[----:B------:R-:W-:-:S04]  /*3380*/  FSETP.NAN.AND P5, PT, R50, R50, PT ;  /* 0x000000323200720b */ /* 0x000fc80003fa8000 */
[----:B------:R-:W-:Y:S02]  /*3390*/  @!P1 FSEL R50, R50, R13, P5 ;  /* 0x0000000d32329208 */ /* 0x000fe40002800000 */
[----:B0-----:R-:W-:-:S04]  /*33a0*/  FSEL R4, R49, R9, !P4 ;  /* 0x0000000931047208 */ /* 0x001fc80006000000 */
[----:B------:R-:W-:Y:S02]  /*33b0*/  @!P1 FSEL R49, R49, R4, P6 ;  /* 0x0000000431319208 */ /* 0x000fe40003000000 */
[----:B------:R-:W-:Y:S02]  /*33c0*/  PLOP3.LUT P6, PT, PT, PT, UP0, 0x40, 0x0 ;  /* 0x000000000000781c */ /* 0x000fe40003fce808 */
[----:B------:R-:W-:Y:S02]  /*33d0*/  IADD3 R32, P5, R32, 0x800, RZ ;  /* 0x0000080020207810 */ /* 0x000fe40007fbe0ff */
[----:B------:R-:W-:-:S03]  /*33e0*/  FSETP.GT.AND P4, PT, R48, R9, PT ;  /* 0x000000093000720b */ /* 0x000fc60003f84000 */
[----:B------:R-:W-:Y:S01]  /*33f0*/  IMAD.X R33, RZ, RZ, R33, P5 ;  /* 0x000000ffff217224 */ /* 0x000fe200028e0621 */
[----:B------:R-:W-:Y:S02]  /*3400*/  FSEL R9, R48, R9, P4 ;  /* 0x0000000930097208 */ /* 0x000fe40002000000 */
[----:B------:R-:W-:Y:S02]  /*3410*/  IADD3 R2, P4, R2, 0x400, RZ ;  /* 0x0000040002027810 */ /* 0x000fe40007f9e0ff */
[----:B------:R-:W-:-:S03]  /*3420*/  FSETP.NAN.AND P5, PT, R48, R48, PT ;  /* 0x000000303000720b */ /* 0x000fc60003fa8000 */
[----:B------:R-:W-:Y:S01]  /*3430*/  IMAD.X R3, RZ, RZ, R3, P4 ;  /* 0x000000ffff037224 */ /* 0x000fe200020e0603 */
[----:B------:R-:W-:Y:S01]  /*3440*/  @!P1 FSEL R48, R48, R9, P5 ;  /* 0x0000000930309208 */ /* 0x000fe20002800000 */
[----:B------:R-:W-:Y:S05]  /*3450*/  @P6 BRA `(.L_x_3) ;  /* 0xfffff4f000006947 */ /* 0x000fea000383ffff */
[----:B------:R-:W-:Y:S01]  /*3460*/  BAR.SYNC.DEFER_BLOCKING 0x0 ;  /* 0x0000000000007b1d */ /* 0x000fe20000010000 */
[C---:B------:R-:W-:Y:S02]  /*3470*/  FSETP.NAN.AND P4, PT, R56.reuse, R56, PT ;  /* 0x000000383800720b */ /* 0x040fe40003f88000 */
[CC--:B------:R-:W-:Y:S02]  /*3480*/  FSETP.GEU.AND P5, PT, R56.reuse, R43.reuse, PT ;  /* 0x0000002b3800720b */ /* 0x0c0fe40003fae000 */
[C---:B------:R-:W-:Y:S01]  /*3490*/  FSEL R43, R56.reuse, R43, P4 ;  /* 0x0000002b382b7208 */ /* 0x040fe20002000000 */
[----:B------:R-:W-:Y:S01]  /*34a0*/  UMOV UR4, 0xfffffe00 ;  /* 0xfffffe0000047882 */ /* 0x000fe20000000000 */
[----:B------:R-:W-:Y:S01]  /*34b0*/  FSETP.NAN.AND P6, PT, R47, R47, PT ;  /* 0x0000002f2f00720b */ /* 0x000fe20003fc8000 */
[----:B------:R-:W-:Y:S01]  /*34c0*/  UMOV UR5, 0xffffffff ;  /* 0xffffffff00057882 */ /* 0x000fe20000000000 */
[----:B------:R-:W-:-:S04]  /*34d0*/  FSEL R43, R56, R43, !P5 ;  /* 0x0000002b382b7208 */ /* 0x000fc80006800000 */
[C---:B------:R-:W-:Y:S02]  /*34e0*/  FSETP.GEU.AND P5, PT, R43.reuse, R44, PT ;  /* 0x0000002c2b00720b */ /* 0x040fe40003fae000 */
[----:B------:R-:W-:-:S11]  /*34f0*/  FSETP.NAN.AND P4, PT, R43, R43, PT ;  /* 0x0000002b2b00720b */ /* 0x000fd60003f88000 */
[----:B------:R-:W-:-:S04]  /*3500*/  @P5 FSEL R43, R43, R44, P4 ;  /* 0x0000002c2b2b5208 */ /* 0x000fc80002000000 */
        /* <DEDUP_REMOVED lines=8> */
[----:B------:R-:W-:Y:S02]  /*3590*/  @P5 FSEL R43, R43, R49, P4 ;  /* 0x000000312b2b5208 */ /* 0x000fe40002000000 */
[----:B------:R-:W-:Y:S02]  /*35a0*/  FSETP.GT.AND P4, PT, R47, R54, PT ;  /* 0x000000362f00720b */ /* 0x000fe40003f84000 */
[----:B------:R-:W-:Y:S02]  /*35b0*/  FSETP.GEU.AND P5, PT, R43, R52, PT ;  /* 0x000000342b00720b */ /* 0x000fe40003fae000 */
[----:B------:R-:W-:Y:S02]  /*35c0*/  FSEL R54, R47, R54, P6 ;  /* 0x000000362f367208 */ /* 0x000fe40003000000 */
[----:B------:R-:W-:Y:S02]  /*35d0*/  FSETP.NAN.AND P6, PT, R43, R43, PT ;  /* 0x0000002b2b00720b */ /* 0x000fe40003fc8000 */
[----:B------:R-:W-:-:S04]  /*35e0*/  FSEL R47, R47, R54, P4 ;  /* 0x000000362f2f7208 */ /* 0x000fc80002000000 */
[----:B------:R-:W-:-:S03]  /*35f0*/  FSETP.GT.AND P4, PT, R47, R55, PT ;  /* 0x000000372f00720b */ /* 0x000fc60003f84000 */
[----:B------:R-:W-:Y:S02]  /*3600*/  @P5 FSEL R43, R43, R52, P6 ;  /* 0x000000342b2b5208 */ /* 0x000fe40003000000 */
[----:B------:R-:W-:Y:S02]  /*3610*/  FSETP.NAN.AND P6, PT, R47, R47, PT ;  /* 0x0000002f2f00720b */ /* 0x000fe40003fc8000 */
[----:B------:R-:W-:-:S06]  /*3620*/  FSETP.GEU.AND P5, PT, R43, R50, PT ;  /* 0x000000322b00720b */ /* 0x000fcc0003fae000 */
[----:B------:R-:W-:Y:S02]  /*3630*/  @!P4 FSEL R47, R47, R55, P6 ;  /* 0x000000372f2fc208 */ /* 0x000fe40003000000 */
[----:B------:R-:W-:Y:S02]  /*3640*/  FSETP.NAN.AND P6, PT, R43, R43, PT ;  /* 0x0000002b2b00720b */ /* 0x000fe40003fc8000 */
[----:B------:R-:W-:-:S03]  /*3650*/  FSETP.GT.AND P4, PT, R47, R41, PT ;  /* 0x000000292f00720b */ /* 0x000fc60003f84000 */
[----:B------:R-:W-:Y:S02]  /*3660*/  @P5 FSEL R43, R43, R50, P6 ;  /* 0x000000322b2b5208 */ /* 0x000fe40003000000 */
[----:B------:R-:W-:-:S03]  /*3670*/  FSETP.NAN.AND P5, PT, R47, R47, PT ;  /* 0x0000002f2f00720b */ /* 0x000fc60003fa8000 */
[----:B------:R-:W0:Y:S05]  /*3680*/  SHFL.BFLY PT, R2, R43, 0x10, 0x1f ;  /* 0x0e001f002b027f89 */ /* 0x000e2a00000e0000 */
[----:B------:R-:W-:Y:S02]  /*3690*/  @!P4 FSEL R47, R47, R41, P5 ;  /* 0x000000292f2fc208 */ /* 0x000fe40002800000 */
[----:B------:R-:W-:Y:S02]  /*36a0*/  FSETP.NAN.AND P4, PT, R43, R43, PT ;  /* 0x0000002b2b00720b */ /* 0x000fe40003f88000 */
[C---:B------:R-:W-:Y:S02]  /*36b0*/  FSETP.GT.AND P5, PT, R47.reuse, R51, PT ;  /* 0x000000332f00720b */ /* 0x040fe40003fa4000 */
[----:B------:R-:W-:-:S11]  /*36c0*/  FSETP.NAN.AND P6, PT, R47, R47, PT ;  /* 0x0000002f2f00720b */ /* 0x000fd60003fc8000 */
[----:B------:R-:W-:Y:S02]  /*36d0*/  @!P5 FSEL R47, R47, R51, P6 ;  /* 0x000000332f2fd208 */ /* 0x000fe40003000000 */
[----:B0-----:R-:W-:Y:S02]  /*36e0*/  FSETP.GEU.AND P6, PT, R43, R2, PT ;  /* 0x000000022b00720b */ /* 0x001fe40003fce000 */
[----:B------:R-:W-:Y:S02]  /*36f0*/  FSETP.GT.AND P5, PT, R47, R48, PT ;  /* 0x000000302f00720b */ /* 0x000fe40003fa4000 */
[----:B------:R-:W-:Y:S02]  /*3700*/  @!P4 FSEL R43, R43, R2, !P6 ;  /* 0x000000022b2bc208 */ /* 0x000fe40007000000 */
[----:B------:R-:W-:-:S03]  /*3710*/  FSETP.NAN.AND P4, PT, R47, R47, PT ;  /* 0x0000002f2f00720b */ /* 0x000fc60003f88000 */
[----:B------:R-:W0:Y:S06]  /*3720*/  SHFL.BFLY PT, R2, R43, 0x8, 0x1f ;  /* 0x0d001f002b027f89 */ /* 0x000e2c00000e0000 */
[----:B------:R-:W-:-:S04]  /*3730*/  @!P5 FSEL R47, R47, R48, P4 ;  /* 0x000000302f2fd208 */ /* 0x000fc80002000000 */
[C---:B------:R-:W-:Y:S02]  /*3740*/  FSETP.GT.AND P5, PT, R47.reuse, R40, PT ;  /* 0x000000282f00720b */ /* 0x040fe40003fa4000 */
[----:B------:R-:W-:-:S11]  /*3750*/  FSETP.NAN.AND P6, PT, R47, R47, PT ;  /* 0x0000002f2f00720b */ /* 0x000fd60003fc8000 */
[----:B------:R-:W-:Y:S02]  /*3760*/  @!P5 FSEL R47, R47, R40, P6 ;  /* 0x000000282f2fd208 */ /* 0x000fe40003000000 */
[----:B0-----:R-:W-:Y:S02]  /*3770*/  FSETP.GEU.AND P4, PT, R43, R2, PT ;  /* 0x000000022b00720b */ /* 0x001fe40003f8e000 */
[----:B------:R-:W-:Y:S02]  /*3780*/  FSETP.GT.AND P5, PT, R47, R42, PT ;  /* 0x0000002a2f00720b */ /* 0x000fe40003fa4000 */
[----:B------:R-:W-:-:S09]  /*3790*/  FSETP.NAN.AND P6, PT, R43, R43, PT ;  /* 0x0000002b2b00720b */ /* 0x000fd20003fc8000 */
[----:B------:R-:W-:Y:S02]  /*37a0*/  @P4 FSEL R43, R43, R2, P6 ;  /* 0x000000022b2b4208 */ /* 0x000fe40003000000 */
[----:B------:R-:W-:-:S03]  /*37b0*/  FSETP.NAN.AND P4, PT, R47, R47, PT ;  /* 0x0000002f2f00720b */ /* 0x000fc60003f88000 */
[----:B------:R-:W0:Y:S01]  /*37c0*/  SHFL.BFLY PT, R2, R43, 0x4, 0x1f ;  /* 0x0c801f002b027f89 */ /* 0x000e2200000e0000 */
[----:B------:R-:W-:-:S04]  /*37d0*/  @!P5 FSEL R47, R47, R42, P4 ;  /* 0x0000002a2f2fd208 */ /* 0x000fc80002000000 */
[----:B------:R-:W-:Y:S01]  /*37e0*/  FSETP.NAN.AND P6, PT, R47, R47, PT ;  /* 0x0000002f2f00720b */ /* 0x000fe20003fc8000 */
[----:B------:R-:W1:Y:S01]  /*37f0*/  SHFL.BFLY PT, R4, R47, 0x10, 0x1f ;  /* 0x0e001f002f047f89 */ /* 0x000e6200000e0000 */
[----:B0-----:R-:W-:Y:S02]  /*3800*/  FSETP.GEU.AND P4, PT, R43, R2, PT ;  /* 0x000000022b00720b */ /* 0x001fe40003f8e000 */
[----:B-1----:R-:W-:-:S09]  /*3810*/  FSETP.GT.AND P5, PT, R47, R4, PT ;  /* 0x000000042f00720b */ /* 0x002fd20003fa4000 */
[----:B------:R-:W-:Y:S02]  /*3820*/  @!P6 FSEL R47, R47, R4, P5 ;  /* 0x000000042f2fe208 */ /* 0x000fe40002800000 */
[----:B------:R-:W-:Y:S02]  /*3830*/  FSETP.NAN.AND P5, PT, R43, R43, PT ;  /* 0x0000002b2b00720b */ /* 0x000fe40003fa8000 */
[----:B------:R-:W-:Y:S01]  /*3840*/  FSETP.NAN.AND P6, PT, R47, R47, PT ;  /* 0x0000002f2f00720b */ /* 0x000fe20003fc8000 */
[----:B------:R-:W0:Y:S01]  /*3850*/  SHFL.BFLY PT, R4, R47, 0x8, 0x1f ;  /* 0x0d001f002f047f89 */ /* 0x000e2200000e0000 */
[----:B------:R-:W-:-:S05]  /*3860*/  @P4 FSEL R43, R43, R2, P5 ;  /* 0x000000022b2b4208 */ /* 0x000fca0002800000 */
[----:B------:R-:W1:Y:S01]  /*3870*/  SHFL.BFLY PT, R2, R43, 0x2, 0x1f ;  /* 0x0c401f002b027f89 */ /* 0x000e6200000e0000 */
[----:B0-----:R-:W-:Y:S02]  /*3880*/  FSETP.GT.AND P5, PT, R47, R4, PT ;  /* 0x000000042f00720b */ /* 0x001fe40003fa4000 */
[----:B-1----:R-:W-:-:S11]  /*3890*/  FSETP.GEU.AND P4, PT, R43, R2, PT ;  /* 0x000000022b00720b */ /* 0x002fd60003f8e000 */
        /* <DEDUP_REMOVED lines=9> */
[----:B------:R-:W-:-:S04]  /*3930*/  FSETP.NAN.AND P5, PT, R43, R43, PT ;  /* 0x0000002b2b00720b */ /* 0x000fc80003fa8000 */
[----:B------:R-:W-:Y:S02]  /*3940*/  @P4 SEL R43, R43, R2, P5 ;  /* 0x000000022b2b4207 */ /* 0x000fe40002800000 */
[----:B------:R-:W0:Y:S01]  /*3950*/  SHFL.BFLY PT, R2, R47, 0x2, 0x1f ;  /* 0x0c401f002f027f89 */ /* 0x000e2200000e0000 */
[----:B------:R-:W-:-:S03]  /*3960*/  FSETP.NAN.AND P5, PT, R47, R47, PT ;  /* 0x0000002f2f00720b */ /* 0x000fc60003fa8000 */
[----:B------:R-:W-:Y:S04]  /*3970*/  @!P3 STS [R36], R43 ;  /* 0x0000002b2400b388 */ /* 0x000fe80000000800 */
[----:B------:R-:W-:Y:S01]  /*3980*/  BAR.SYNC.DEFER_BLOCKING 0x0 ;  /* 0x0000000000007b1d */ /* 0x000fe20000010000 */
[----:B0-----:R-:W-:-:S05]  /*3990*/  FSETP.GT.AND P4, PT, R47, R2, PT ;  /* 0x000000022f00720b */ /* 0x001fca0003f84000 */
[----:B------:R-:W-:Y:S08]  /*39a0*/  @!P2 LDS R3, [R37.X4] ;  /* 0x000000002503a984 */ /* 0x000ff00000004800 */
[----:B------:R-:W-:-:S05]  /*39b0*/  @!P4 FSEL R47, R47, R2, P5 ;  /* 0x000000022f2fc208 */ /* 0x000fca0002800000 */
[----:B------:R-:W0:Y:S02]  /*39c0*/  SHFL.BFLY PT, R4, R47, 0x1, 0x1f ;  /* 0x0c201f002f047f89 */ /* 0x000e2400000e0000 */
[----:B0-----:R-:W-:Y:S02]  /*39d0*/  FSETP.GT.AND P4, PT, R47, R4, PT ;  /* 0x000000042f00720b */ /* 0x001fe40003f84000 */
[----:B------:R-:W0:Y:S01]  /*39e0*/  SHFL.BFLY PT, R2, R3, 0x1, 0x1f ;  /* 0x0c201f0003027f89 */ /* 0x000e2200000e0000 */
[C---:B------:R-:W-:Y:S02]  /*39f0*/  FSETP.NAN.AND P5, PT, R3.reuse, R3, PT ;  /* 0x000000030300720b */ /* 0x040fe40003fa8000 */
[----:B0-----:R-:W-:-:S04]  /*3a00*/  FSETP.GEU.AND P6, PT, R3, R2, PT ;  /* 0x000000020300720b */ /* 0x001fc80003fce000 */
[----:B------:R-:W-:Y:S02]  /*3a10*/  SEL R2, R3, R2, !P6 ;  /* 0x0000000203027207 */ /* 0x000fe40007000000 */
[----:B------:R-:W-:Y:S02]  /*3a20*/  FSETP.NAN.AND P6, PT, R47, R47, PT ;  /* 0x0000002f2f00720b */ /* 0x000fe40003fc8000 */
[----:B------:R-:W-:Y:S02]  /*3a30*/  SEL R2, R3, R2, P5 ;  /* 0x0000000203027207 */ /* 0x000fe40002800000 */
[----:B------:R-:W-:-:S03]  /*3a40*/  @!P4 SEL R47, R47, R4, P6 ;  /* 0x000000042f2fc207 */ /* 0x000fc60003000000 */
[----:B------:R-:W-:Y:S04]  /*3a50*/  @P0 STS [R37.X4], R2 ;  /* 0x0000000225000388 */ /* 0x000fe80000004800 */
[----:B------:R-:W-:Y:S06]  /*3a60*/  BAR.SYNC.DEFER_BLOCKING 0x0 ;  /* 0x0000000000007b1d */ /* 0x000fec0000010000 */
[----:B------:R-:W-:Y:S04]  /*3a70*/  LDS R4, [RZ] ;  /* 0x00000000ff047984 */ /* 0x000fe80000000800 */
[----:B------:R-:W-:Y:S06]  /*3a80*/  BAR.SYNC.DEFER_BLOCKING 0x0 ;  /* 0x0000000000007b1d */ /* 0x000fec0000010000 */
[----:B------:R-:W-:Y:S04]  /*3a90*/  @!P3 STS [R36], R47 ;  /* 0x0000002f2400b388 */ /* 0x000fe80000000800 */
[----:B------:R-:W-:Y:S06]  /*3aa0*/  BAR.SYNC.DEFER_BLOCKING 0x0 ;  /* 0x0000000000007b1d */ /* 0x000fec0000010000 */
[----:B------:R-:W0:Y:S04]  /*3ab0*/  @!P2 LDS R5, [R37.X4] ;  /* 0x000000002505a984 */ /* 0x000e280000004800 */
[----:B0-----:R-:W0:Y:S01]  /*3ac0*/  SHFL.BFLY PT, R6, R5, 0x1, 0x1f ;  /* 0x0c201f0005067f89 */ /* 0x001e2200000e0000 */
[----:B------:R-:W-:-:S02]  /*3ad0*/  FSETP.NAN.AND P3, PT, R5, R5, PT ;  /* 0x000000050500720b */ /* 0x000fc40003f68000 */
[----:B0-----:R-:W-:-:S04]  /*3ae0*/  FSETP.GT.AND P2, PT, R5, R6, PT ;  /* 0x000000060500720b */ /* 0x001fc80003f44000 */
[----:B------:R-:W-:-:S04]  /*3af0*/  SEL R6, R5, R6, P2 ;  /* 0x0000000605067207 */ /* 0x000fc80001000000 */
[----:B------:R-:W-:-:S05]  /*3b00*/  SEL R6, R5, R6, P3 ;  /* 0x0000000605067207 */ /* 0x000fca0001800000 */
[----:B------:R-:W-:Y:S04]  /*3b10*/  @P0 STS [R37.X4], R6 ;  /* 0x0000000625000388 */ /* 0x000fe80000004800 */
[----:B------:R-:W-:Y:S01]  /*3b20*/  BAR.SYNC.DEFER_BLOCKING 0x0 ;  /* 0x0000000000007b1d */ /* 0x000fe20000010000 */
[----:B------:R-:W-:-:S04]  /*3b30*/  FSETP.GE.AND P0, PT, R4, RZ, PT ;  /* 0x000000ff0400720b */ /* 0x000fc80003f06000 */
[----:B------:R-:W-:-:S05]  /*3b40*/  FSEL R2, R4, RZ, !P0 ;  /* 0x000000ff04027208 */ /* 0x000fca0004000000 */
[----:B------:R-:W-:-:S05]  /*3b50*/  FADD R2, RZ, -R2 ;  /* 0x80000002ff027221 */ /* 0x000fca0000000000 */
[----:B------:R-:W-:Y:S01]  /*3b60*/  FSETP.NAN.AND P2, PT, R2, R2, PT ;  /* 0x000000020200720b */ /* 0x000fe20003f48000 */
[----:B------:R-:W0:Y:S02]  /*3b70*/  LDS R3, [RZ] ;  /* 0x00000000ff037984 */ /* 0x000e240000000800 */
[C---:B0-----:R-:W-:Y:S02]  /*3b80*/  FSETP.GTU.AND P0, PT, R3.reuse, RZ, PT ;  /* 0x000000ff0300720b */ /* 0x041fe40003f0c000 */
[C---:B------:R-:W-:Y:S02]  /*3b90*/  F2FP.BF16.PACK_AB R6, R3.reuse, R4 ;  /* 0x000000040306723e */ /* 0x040fe400000010ff */
[----:B------:R-:W-:Y:S02]  /*3ba0*/  FSEL R5, R3, RZ, P0 ;  /* 0x000000ff03057208 */ /* 0x000fe40000000000 */
[----:B------:R-:W-:Y:S02]  /*3bb0*/  PRMT R9, R6, 0x7610, R9 ;  /* 0x0000761006097816 */ /* 0x000fe40000000009 */
[----:B------:R-:W-:-:S02]  /*3bc0*/  FSETP.GT.AND P0, PT, R2, R5, PT ;  /* 0x000000050200720b */ /* 0x000fc40003f04000 */
[----:B------:R-:W-:Y:S01]  /*3bd0*/  PRMT R10, R6, 0x7632, R10 ;  /* 0x00007632060a7816 */ /* 0x000fe2000000000a */
[----:B------:R-:W-:Y:S01]  /*3be0*/  IMAD.MOV.U32 R6, RZ, RZ, 0x3e800000 ;  /* 0x3e800000ff067424 */ /* 0x000fe200078e00ff */
[----:B------:R-:W-:Y:S01]  /*3bf0*/  @!P2 FSEL R2, R2, R5, P0 ;  /* 0x000000050202a208 */ /* 0x000fe20000000000 */
[----:B------:R-:W-:-:S04]  /*3c00*/  IMAD.SHL.U32 R5, R61, 0x2, RZ ;  /* 0x000000023d057824 */ /* 0x000fc800078e00ff */
[----:B------:R-:W-:Y:S01]  /*3c10*/  FMUL R7, R2, 0.0078740157186985015869 ;  /* 0x3c01020402077820 */ /* 0x000fe20000400000 */
[----:B------:R-:W-:Y:S02]  /*3c20*/  SHF.R.S32.HI R2, RZ, 0x1f, R61 ;  /* 0x0000001fff027819 */ /* 0x000fe4000001143d */
[----:B------:R-:W-:Y:S02]  /*3c30*/  IADD3 R4, P5, R5, c[0x0][0x1b8], RZ ;  /* 0x00006e0005047a10 */ /* 0x000fe40007fbe0ff */
[C---:B------:R-:W-:Y:S02]  /*3c40*/  FSETP.GT.AND P0, PT, R7.reuse, 9.9999997473787516356e-06, PT ;  /* 0x3727c5ac0700780b */ /* 0x040fe40003f04000 */
[----:B------:R-:W-:Y:S02]  /*3c50*/  FSETP.NAN.AND P2, PT, R7, R7, PT ;  /* 0x000000070700720b */ /* 0x000fe40003f48000 */
[----:B------:R-:W-:Y:S02]  /*3c60*/  SHF.L.U64.HI R61, R61, 0x1, R2 ;  /* 0x000000013d3d7819 */ /* 0x000fe40000010202 */
[----:B------:R-:W-:-:S02]  /*3c70*/  IADD3 R2, P4, R5, c[0x0][0x1b0], RZ ;  /* 0x00006c0005027a10 */ /* 0x000fc40007f9e0ff */
[C---:B------:R-:W-:Y:S02]  /*3c80*/  IADD3.X R5, R61.reuse, c[0x0][0x1bc], RZ, P5, !PT ;  /* 0x00006f003d057a10 */ /* 0x040fe40002ffe4ff */
[----:B------:R-:W-:-:S03]  /*3c90*/  IADD3.X R3, R61, c[0x0][0x1b4], RZ, P4, !PT ;  /* 0x00006d003d037a10 */ /* 0x000fc600027fe4ff */
[----:B------:R-:W-:Y:S02]  /*3ca0*/  @!P0 FSEL R7, R7, 9.9999997473787516356e-06, P2 ;  /* 0x3727c5ac07078808 */ /* 0x000fe40001000000 */
[----:B------:R-:W-:Y:S02]  /*3cb0*/  ISETP.EQ.AND P0, PT, R38, RZ, !P1 ;  /* 0x000000ff2600720c */ /* 0x000fe40004f02270 */
[C---:B------:R-:W-:Y:S02]  /*3cc0*/  FSETP.GT.AND P2, PT, |R7|.reuse, 8.50705917302346158658e+37, PT ;  /* 0x7e8000000700780b */ /* 0x040fe40003f44200 */
[----:B------:R-:W-:Y:S02]  /*3cd0*/  FSETP.GEU.AND P3, PT, |R7|, 1.175494350822287508e-38, PT ;  /* 0x008000000700780b */ /* 0x000fe40003f6e200 */
[----:B------:R-:W-:-:S07]  /*3ce0*/  FSEL R6, R6, 1, P2 ;  /* 0x3f80000006067808 */ /* 0x000fce0001000000 */
[----:B------:R0:W-:Y:S02]  /*3cf0*/  @P0 STG.E.U16 [R2.64], R9 ;  /* 0x0000000902000986 */ /* 0x0001e4000c101506 */
[----:B------:R-:W-:Y:S02]  /*3d00*/  @P2 FMUL R7, R7, 0.25 ;  /* 0x3e80000007072820 */ /* 0x000fe40000400000 */
[----:B------:R0:W-:Y:S01]  /*3d10*/  @P0 STG.E.U16 [R4.64], R10 ;  /* 0x0000000a04000986 */ /* 0x0001e2000c101506 */
[----:B------:R-:W-:Y:S01]  /*3d20*/  @!P3 FMUL R6, R6, 16777216 ;  /* 0x4b8000000606b820 */ /* 0x000fe20000400000 */
[----:B------:R-:W-:-:S06]  /*3d30*/  @!P3 FMUL R7, R7, 16777216 ;  /* 0x4b8000000707b820 */ /* 0x000fcc0000400000 */
[----:B------:R-:W1:Y:S02]  /*3d40*/  MUFU.RCP R7, R7 ;  /* 0x0000000700077308 */ /* 0x000e640000001000 */
[----:B01----:R-:W-:-:S06]  /*3d50*/  FMUL R8, R7, R6 ;  /* 0x0000000607087220 */ /* 0x003fcc0000400000 */
.L_x_4:
[----:B------:R-:W-:Y:S01]  /*3d60*/  UIADD3 UR4, UP0, UR4, 0x200, URZ ;  /* 0x0000020004047890 */ /* 0x000fe2000ff1e03f */
[----:B0-----:R-:W-:Y:S01]  /*3d70*/  IMAD.MOV.U32 R3, RZ, RZ, 0x2 ;  /* 0x00000002ff037424 */ /* 0x001fe200078e00ff */
[----:B------:R-:W-:Y:S01]  /*3d80*/  CS2R R4, SRZ ;  /* 0x0000000000047805 */ /* 0x000fe2000001ff00 */
[----:B------:R-:W-:-:S03]  /*3d90*/  CS2R R6, SRZ ;  /* 0x0000000000067805 */ /* 0x000fc6000001ff00 */
[----:B------:R-:W-:-:S05]  /*3da0*/  IADD3 R18, R0, UR4, RZ ;  /* 0x0000000400127c10 */ /* 0x000fca000fffe0ff */
[----:B------:R-:W-:-:S05]  /*3db0*/  IMAD.WIDE R2, R18, R3, c[0x0][0x1a8] ;  /* 0x00006a0012027625 */ /* 0x000fca00078e0203 */
[----:B------:R-:W2:Y:S01]  /*3dc0*/  @!P1 LDG.E.EF.128 R4, [R2.64] ;  /* 0x0000000602049981 */ /* 0x000ea2000c0e1d00 */
[----:B------:R-:W-:Y:S02]  /*3dd0*/  UIADD3.X UR5, URZ, UR5, URZ, UP0, !UPT ;  /* 0x000000053f057290 */ /* 0x000fe400087fe43f */
[----:B------:R-:W-:-:S04]  /*3de0*/  UISETP.GE.U32.AND UP0, UPT, UR4, 0xa00, UPT ;  /* 0x00000a000400788c */ /* 0x000fc8000bf06070 */
[----:B------:R-:W-:Y:S01]  /*3df0*/  UISETP.GE.U32.AND.EX UP0, UPT, UR5, URZ, UPT, UP0 ;  /* 0x0000003f0500728c */ /* 0x000fe2000bf06100 */
[C---:B--2---:R-:W-:Y:S01]  /*3e00*/  IMAD.U32 R9, R4.reuse, 0x10000, RZ ;  /* 0x0001000004097824 */ /* 0x044fe200078e00ff */
[----:B------:R-:W-:Y:S01]  /*3e10*/  PRMT R4, R4, 0x7632, R4 ;  /* 0x0000763204047816 */ /* 0x000fe20000000004 */
[C---:B------:R-:W-:Y:S01]  /*3e20*/  IMAD.U32 R11, R6.reuse, 0x10000, RZ ;  /* 0x00010000060b7824 */ /* 0x040fe200078e00ff */
[----:B------:R-:W-:Y:S01]  /*3e30*/  PRMT R6, R6, 0x7632, R6 ;  /* 0x0000763206067816 */ /* 0x000fe20000000006 */
[C---:B------:R-:W-:Y:S01]  /*3e40*/  FMUL R10, R8.reuse, R9 ;  /* 0x00000009080a7220 */ /* 0x040fe20000400000 */
[C---:B------:R-:W-:Y:S01]  /*3e50*/  IMAD.U32 R9, R5.reuse, 0x10000, RZ ;  /* 0x0001000005097824 */ /* 0x040fe200078e00ff */
[----:B------:R-:W-:Y:S01]  /*3e60*/  FMUL R11, R8, R11 ;  /* 0x0000000b080b7220 */ /* 0x000fe20000400000 */
[----:B------:R-:W-:Y:S01]  /*3e70*/  IMAD.U32 R3, R4, 0x10000, RZ ;  /* 0x0001000004037824 */ /* 0x000fe200078e00ff */
[----:B------:R-:W-:Y:S01]  /*3e80*/  PRMT R5, R5, 0x7632, R5 ;  /* 0x0000763205057816 */ /* 0x000fe20000000005 */
[C---:B------:R-:W-:Y:S01]  /*3e90*/  FMUL R12, R8.reuse, R9 ;  /* 0x00000009080c7220 */ /* 0x040fe20000400000 */
[----:B------:R-:W0:Y:S01]  /*3ea0*/  FRND R10, R10 ;  /* 0x0000000a000a7307 */ /* 0x000e220000201000 */
[----:B------:R-:W-:Y:S01]  /*3eb0*/  FMUL R2, R8, R3 ;  /* 0x0000000308027220 */ /* 0x000fe20000400000 */
[----:B------:R-:W-:-:S02]  /*3ec0*/  IMAD.U32 R3, R6, 0x10000, RZ ;  /* 0x0001000006037824 */ /* 0x000fc400078e00ff */
[----:B------:R-:W-:Y:S02]  /*3ed0*/  IMAD.U32 R5, R5, 0x10000, RZ ;  /* 0x0001000005057824 */ /* 0x000fe400078e00ff */
[C---:B------:R-:W-:Y:S01]  /*3ee0*/  FMUL R3, R8.reuse, R3 ;  /* 0x0000000308037220 */ /* 0x040fe20000400000 */
[C---:B------:R-:W-:Y:S01]  /*3ef0*/  IMAD.U32 R9, R7.reuse, 0x10000, RZ ;  /* 0x0001000007097824 */ /* 0x040fe200078e00ff */
[----:B------:R-:W1:Y:S01]  /*3f00*/  FRND R12, R12 ;  /* 0x0000000c000c7307 */ /* 0x000e620000201000 */
[C---:B------:R-:W-:Y:S01]  /*3f10*/  FMUL R5, R8.reuse, R5 ;  /* 0x0000000508057220 */ /* 0x040fe20000400000 */
[----:B------:R-:W-:Y:S01]  /*3f20*/  PRMT R7, R7, 0x7632, R7 ;  /* 0x0000763207077816 */ /* 0x000fe20000000007 */
[----:B------:R-:W-:-:S04]  /*3f30*/  FMUL R9, R8, R9 ;  /* 0x0000000908097220 */ /* 0x000fc80000400000 */
[----:B------:R-:W-:Y:S01]  /*3f40*/  IMAD.U32 R7, R7, 0x10000, RZ ;  /* 0x0001000007077824 */ /* 0x000fe200078e00ff */
[----:B------:R-:W2:Y:S01]  /*3f50*/  FRND R11, R11 ;  /* 0x0000000b000b7307 */ /* 0x000ea20000201000 */
[C---:B0-----:R-:W-:Y:S02]  /*3f60*/  FSETP.GT.AND P2, PT, R10.reuse, -127, PT ;  /* 0xc2fe00000a00780b */ /* 0x041fe40003f44000 */
[----:B------:R-:W-:Y:S01]  /*3f70*/  FSETP.NAN.AND P4, PT, R10, R10, PT ;  /* 0x0000000a0a00720b */ /* 0x000fe20003f88000 */
[----:B------:R-:W-:-:S04]  /*3f80*/  FMUL R7, R8, R7 ;  /* 0x0000000708077220 */ /* 0x000fc80000400000 */
[----:B------:R-:W0:Y:S01]  /*3f90*/  FRND R2, R2 ;  /* 0x0000000200027307 */ /* 0x000e220000201000 */
[----:B-1----:R-:W-:-:S05]  /*3fa0*/  FSETP.GT.AND P3, PT, R12, -127, PT ;  /* 0xc2fe00000c00780b */ /* 0x002fca0003f64000 */
[----:B------:R-:W-:Y:S02]  /*3fb0*/  @!P2 FSEL R10, R10, -127, P4 ;  /* 0xc2fe00000a0aa808 */ /* 0x000fe40002000000 */
[----:B------:R-:W1:Y:S01]  /*3fc0*/  FRND R5, R5 ;  /* 0x0000000500057307 */ /* 0x000e620000201000 */
[----:B--2---:R-:W-:Y:S02]  /*3fd0*/  FSETP.GT.AND P0, PT, R11, -127, PT ;  /* 0xc2fe00000b00780b */ /* 0x004fe40003f04000 */
[----:B------:R-:W-:-:S04]  /*3fe0*/  FSETP.NAN.AND P4, PT, R12, R12, PT ;  /* 0x0000000c0c00720b */ /* 0x000fc80003f88000 */
[----:B------:R-:W-:Y:S01]  /*3ff0*/  @!P3 FSEL R12, R12, -127, P4 ;  /* 0xc2fe00000c0cb808 */ /* 0x000fe20002000000 */
[----:B------:R-:W2:Y:S01]  /*4000*/  FRND R3, R3 ;  /* 0x0000000300037307 */ /* 0x000ea20000201000 */
[----:B0-----:R-:W-:Y:S02]  /*4010*/  FSETP.GT.AND P2, PT, R2, -127, PT ;  /* 0xc2fe00000200780b */ /* 0x001fe40003f44000 */
[----:B------:R-:W-:-:S04]  /*4020*/  FSETP.NAN.AND P4, PT, R11, R11, PT ;  /* 0x0000000b0b00720b */ /* 0x000fc80003f88000 */
[----:B------:R-:W-:Y:S01]  /*4030*/  @!P0 FSEL R11, R11, -127, P4 ;  /* 0xc2fe00000b0b8808 */ /* 0x000fe20002000000 */
[----:B------:R-:W0:Y:S01]  /*4040*/  FRND R9, R9 ;  /* 0x0000000900097307 */ /* 0x000e220000201000 */
[----:B-1----:R-:W-:Y:S02]  /*4050*/  FSETP.GT.AND P3, PT, R5, -127, PT ;  /* 0xc2fe00000500780b */ /* 0x002fe40003f64000 */
[----:B------:R-:W-:-:S04]  /*4060*/  FSETP.NAN.AND P4, PT, R2, R2, PT ;  /* 0x000000020200720b */ /* 0x000fc80003f88000 */
[----:B------:R-:W-:Y:S01]  /*4070*/  @!P2 FSEL R2, R2, -127, P4 ;  /* 0xc2fe00000202a808 */ /* 0x000fe20002000000 */
[----:B------:R-:W1:Y:S01]  /*4080*/  FRND R7, R7 ;  /* 0x0000000700077307 */ /* 0x000e620000201000 */
[----:B--2---:R-:W-:Y:S02]  /*4090*/  FSETP.GT.AND P0, PT, R3, -127, PT ;  /* 0xc2fe00000300780b */ /* 0x004fe40003f04000 */
[----:B------:R-:W-:Y:S02]  /*40a0*/  FSETP.NAN.AND P4, PT, R5, R5, PT ;  /* 0x000000050500720b */ /* 0x000fe40003f88000 */
[----:B------:R-:W-:Y:S02]  /*40b0*/  FSETP.NAN.AND P5, PT, R3, R3, PT ;  /* 0x000000030300720b */ /* 0x000fe40003fa8000 */
[----:B------:R-:W-:Y:S01]  /*40c0*/  @!P3 FSEL R5, R5, -127, P4 ;  /* 0xc2fe00000505b808 */ /* 0x000fe20002000000 */
[----:B------:R-:W2:Y:S01]  /*40d0*/  F2I.S16.TRUNC.NTZ R6, R10 ;  /* 0x0000000a00067305 */ /* 0x000ea2000020e900 */
[----:B0-----:R-:W-:-:S02]  /*40e0*/  FSETP.GT.AND P2, PT, R9, -127, PT ;  /* 0xc2fe00000900780b */ /* 0x001fc40003f44000 */
[----:B------:R-:W-:-:S03]  /*40f0*/  FSETP.GEU.AND P4, PT, R10, 127, PT ;  /* 0x42fe00000a00780b */ /* 0x000fc60003f8e000 */
[----:B------:R-:W-:Y:S02]  /*4100*/  @!P0 FSEL R3, R3, -127, P5 ;  /* 0xc2fe000003038808 */ /* 0x000fe40002800000 */
[----:B------:R-:W0:Y:S01]  /*4110*/  F2I.S16.TRUNC.NTZ R4, R2 ;  /* 0x0000000200047305 */ /* 0x000e22000020e900 */
[----:B-1----:R-:W-:Y:S02]  /*4120*/  FSETP.GT.AND P3, PT, R7, -127, PT ;  /* 0xc2fe00000700780b */ /* 0x002fe40003f64000 */
[C---:B------:R-:W-:Y:S02]  /*4130*/  FSETP.NAN.AND P5, PT, R9.reuse, R9, PT ;  /* 0x000000090900720b */ /* 0x040fe40003fa8000 */
[----:B------:R-:W-:Y:S02]  /*4140*/  FSETP.GEU.AND P0, PT, R2, 127, PT ;  /* 0x42fe00000200780b */ /* 0x000fe40003f0e000 */
[----:B------:R-:W-:Y:S01]  /*4150*/  @!P2 FSEL R9, R9, -127, P5 ;  /* 0xc2fe00000909a808 */ /* 0x000fe20002800000 */
[----:B------:R-:W1:Y:S01]  /*4160*/  F2I.S16.TRUNC.NTZ R14, R12 ;  /* 0x0000000c000e7305 */ /* 0x000e62000020e900 */
[----:B------:R-:W-:-:S02]  /*4170*/  FSETP.NAN.AND P5, PT, R10, R10, PT ;  /* 0x0000000a0a00720b */ /* 0x000fc40003fa8000 */
[----:B--2---:R-:W-:Y:S02]  /*4180*/  LOP3.LUT R15, R6, 0xffff, RZ, 0xc0, !PT ;  /* 0x0000ffff060f7812 */ /* 0x004fe400078ec0ff */
[----:B------:R-:W-:Y:S02]  /*4190*/  FSETP.NAN.AND P6, PT, R7, R7, PT ;  /* 0x000000070700720b */ /* 0x000fe40003fc8000 */
[----:B------:R-:W-:Y:S01]  /*41a0*/  @P4 SEL R15, R15, 0x7f, P5 ;  /* 0x0000007f0f0f4807 */ /* 0x000fe20002800000 */
[----:B------:R-:W2:Y:S01]  /*41b0*/  F2I.S16.TRUNC.NTZ R13, R5 ;  /* 0x00000005000d7305 */ /* 0x000ea2000020e900 */
[----:B------:R-:W-:Y:S02]  /*41c0*/  FSETP.GEU.AND P2, PT, R12, 127, PT ;  /* 0x42fe00000c00780b */ /* 0x000fe40003f4e000 */
[----:B------:R-:W-:Y:S02]  /*41d0*/  FSETP.GEU.AND P5, PT, R5, 127, PT ;  /* 0x42fe00000500780b */ /* 0x000fe40003fae000 */
[----:B------:R-:W-:-:S02]  /*41e0*/  @!P3 FSEL R7, R7, -127, P6 ;  /* 0xc2fe00000707b808 */ /* 0x000fc40003000000 */
[----:B------:R-:W-:Y:S01]  /*41f0*/  FSETP.NAN.AND P3, PT, R2, R2, PT ;  /* 0x000000020200720b */ /* 0x000fe20003f68000 */
[----:B------:R-:W3:Y:S01]  /*4200*/  F2I.S16.TRUNC.NTZ R16, R3 ;  /* 0x0000000300107305 */ /* 0x000ee2000020e900 */
[----:B0-----:R-:W-:Y:S02]  /*4210*/  LOP3.LUT R4, R4, 0xffff, RZ, 0xc0, !PT ;  /* 0x0000ffff04047812 */ /* 0x001fe400078ec0ff */
[----:B------:R-:W-:Y:S02]  /*4220*/  FSETP.NAN.AND P4, PT, R12, R12, PT ;  /* 0x0000000c0c00720b */ /* 0x000fe40003f88000 */
[----:B------:R-:W-:Y:S02]  /*4230*/  @P0 SEL R4, R4, 0x7f, P3 ;  /* 0x0000007f04040807 */ /* 0x000fe40001800000 */
[----:B-1----:R-:W-:Y:S01]  /*4240*/  LOP3.LUT R14, R14, 0xffff, RZ, 0xc0, !PT ;  /* 0x0000ffff0e0e7812 */ /* 0x002fe200078ec0ff */
[----:B------:R-:W0:Y:S01]  /*4250*/  F2I.S16.TRUNC.NTZ R6, R9 ;  /* 0x0000000900067305 */ /* 0x000e22000020e900 */
[----:B------:R-:W-:-:S02]  /*4260*/  FSETP.GEU.AND P3, PT, R3, 127, PT ;  /* 0x42fe00000300780b */ /* 0x000fc40003f6e000 */
[----:B------:R-:W-:Y:S02]  /*4270*/  FSETP.NAN.AND P6, PT, R5, R5, PT ;  /* 0x000000050500720b */ /* 0x000fe40003fc8000 */
[----:B--2---:R-:W-:Y:S02]  /*4280*/  LOP3.LUT R13, R13, 0xffff, RZ, 0xc0, !PT ;  /* 0x0000ffff0d0d7812 */ /* 0x004fe400078ec0ff */
[----:B------:R-:W-:Y:S01]  /*4290*/  @P2 SEL R14, R14, 0x7f, P4 ;  /* 0x0000007f0e0e2807 */ /* 0x000fe20002000000 */
[----:B------:R-:W1:Y:S01]  /*42a0*/  F2I.S16.TRUNC.NTZ R2, R7 ;  /* 0x0000000700027305 */ /* 0x000e62000020e900 */
[----:B------:R-:W-:Y:S02]  /*42b0*/  @P5 SEL R13, R13, 0x7f, P6 ;  /* 0x0000007f0d0d5807 */ /* 0x000fe40003000000 */
[----:B------:R-:W-:Y:S02]  /*42c0*/  FSETP.GEU.AND P4, PT, R9, 127, PT ;  /* 0x42fe00000900780b */ /* 0x000fe40003f8e000 */
[----:B------:R-:W-:-:S02]  /*42d0*/  FSETP.GEU.AND P5, PT, R7, 127, PT ;  /* 0x42fe00000700780b */ /* 0x000fc40003fae000 */
[----:B------:R-:W-:Y:S01]  /*42e0*/  FSETP.NAN.AND P0, PT, R3, R3, PT ;  /* 0x000000030300720b */ /* 0x000fe20003f08000 */
[----:B------:R-:W2:Y:S01]  /*42f0*/  F2I.S16.TRUNC.NTZ R17, R11 ;  /* 0x0000000b00117305 */ /* 0x000ea2000020e900 */
[----:B---3--:R-:W-:Y:S02]  /*4300*/  LOP3.LUT R16, R16, 0xffff, RZ, 0xc0, !PT ;  /* 0x0000ffff10107812 */ /* 0x008fe400078ec0ff */
[----:B------:R-:W-:Y:S02]  /*4310*/  FSETP.GEU.AND P2, PT, R11, 127, PT ;  /* 0x42fe00000b00780b */ /* 0x000fe40003f4e000 */
[----:B------:R-:W-:Y:S02]  /*4320*/  @P3 SEL R16, R16, 0x7f, P0 ;  /* 0x0000007f10103807 */ /* 0x000fe40000000000 */
[----:B------:R-:W-:Y:S02]  /*4330*/  FSETP.NAN.AND P0, PT, R9, R9, PT ;  /* 0x000000090900720b */ /* 0x000fe40003f08000 */
[----:B------:R-:W-:-:S02]  /*4340*/  FSETP.NAN.AND P3, PT, R7, R7, PT ;  /* 0x000000070700720b */ /* 0x000fc40003f68000 */
[----:B0-----:R-:W-:Y:S02]  /*4350*/  LOP3.LUT R6, R6, 0xffff, RZ, 0xc0, !PT ;  /* 0x0000ffff06067812 */ /* 0x001fe400078ec0ff */
[----:B-1----:R-:W-:Y:S02]  /*4360*/  LOP3.LUT R3, R2, 0xffff, RZ, 0xc0, !PT ;  /* 0x0000ffff02037812 */ /* 0x002fe400078ec0ff */
[----:B------:R-:W-:Y:S02]  /*4370*/  @P4 SEL R6, R6, 0x7f, P0 ;  /* 0x0000007f06064807 */ /* 0x000fe40000000000 */
[----:B------:R-:W-:Y:S02]  /*4380*/  @P5 SEL R3, R3, 0x7f, P3 ;  /* 0x0000007f03035807 */ /* 0x000fe40001800000 */
[----:B------:R-:W-:Y:S02]  /*4390*/  FSETP.NAN.AND P6, PT, R11, R11, PT ;  /* 0x0000000b0b00720b */ /* 0x000fe40003fc8000 */
[----:B--2---:R-:W-:-:S02]  /*43a0*/  LOP3.LUT R17, R17, 0xffff, RZ, 0xc0, !PT ;  /* 0x0000ffff11117812 */ /* 0x004fc400078ec0ff */
[----:B------:R-:W-:Y:S02]  /*43b0*/  SHF.R.S32.HI R5, RZ, 0x1f, R18 ;  /* 0x0000001fff057819 */ /* 0x000fe40000011412 */
[----:B------:R-:W-:Y:S02]  /*43c0*/  IADD3 R2, P0, R18, c[0x0][0x1c0], RZ ;  /* 0x0000700012027a10 */ /* 0x000fe40007f1e0ff */
[----:B------:R-:W-:Y:S02]  /*43d0*/  PRMT R6, R6, 0x3340, R3 ;  /* 0x0000334006067816 */ /* 0x000fe40000000003 */
[----:B------:R-:W-:Y:S02]  /*43e0*/  @P2 SEL R17, R17, 0x7f, P6 ;  /* 0x0000007f11112807 */ /* 0x000fe40003000000 */
[----:B------:R-:W-:Y:S02]  /*43f0*/  IADD3.X R3, R5, c[0x0][0x1c4], RZ, P0, !PT ;  /* 0x0000710005037a10 */ /* 0x000fe400007fe4ff */
[----:B------:R-:W-:-:S02]  /*4400*/  PLOP3.LUT P0, PT, PT, PT, UP0, 0x40, 0x0 ;  /* 0x000000000000781c */ /* 0x000fc40003f0e808 */
[----:B------:R-:W-:Y:S02]  /*4410*/  PRMT R4, R15, 0x3340, R4 ;  /* 0x000033400f047816 */ /* 0x000fe40000000004 */
[----:B------:R-:W-:Y:S02]  /*4420*/  PRMT R13, R14, 0x3340, R13 ;  /* 0x000033400e0d7816 */ /* 0x000fe4000000000d */
[----:B------:R-:W-:Y:S02]  /*4430*/  PRMT R17, R17, 0x3340, R16 ;  /* 0x0000334011117816 */ /* 0x000fe40000000010 */
[----:B------:R-:W-:Y:S02]  /*4440*/  PRMT R4, R4, 0x5410, R13 ;  /* 0x0000541004047816 */ /* 0x000fe4000000000d */
[----:B------:R-:W-:-:S05]  /*4450*/  PRMT R5, R17, 0x5410, R6 ;  /* 0x0000541011057816 */ /* 0x000fca0000000006 */
[----:B------:R0:W-:Y:S01]  /*4460*/  @!P1 STG.E.64 [R2.64], R4 ;  /* 0x0000000402009986 */ /* 0x0001e2000c101b06 */
[----:B------:R-:W-:Y:S05]  /*4470*/  @P0 BRA `(.L_x_4) ;  /* 0xfffff8e000000947 */ /* 0x000fea000383ffff */
[----:B------:R-:W-:Y:S05]  /*4480*/  EXIT ;  /* 0x000000000000794d */ /* 0x000fea0003800000 */
.L_x_5:
[----:B------:R-:W-:-:S00]  /*4490*/  BRA `(.L_x_5) ;  /* 0xfffffff000007947 */ /* 0x000fc0000383ffff */
[----:B------:R-:W-:-:S00]  /*44a0*/  NOP ;  /* 0x0000000000007918 */ /* 0x000fc00000000000 */
        /* <DEDUP_REMOVED lines=13> */
.L_x_6:


//--------------------- .nv.global.init           --------------------------
	.section	.nv.global.init,"aw",@progbits
.nv.global.init:
	.type		_$_str,@object
	.size		_$_str,(.L_0 - _$_str)
_$_str:
        /*0000*/ 	.byte	0x5f, 0x5f, 0x43, 0x55, 0x44, 0x41, 0x5f, 0x46, 0x54, 0x5a, 0x00
.L_0:


//--------------------- .nv.shared.triton_red_fused__to_copy_add_amax_amin_clamp_mul_native_layer_norm_reciprocal_12 --------------------------
	.section	.nv.shared.triton_red_fused__to_copy_add_amax_amin_clamp_mul_native_layer_norm_reciprocal_12,"aw",@nobits
	.sectionflags	@""
	.align	16
